//
// Generated by NVIDIA NVVM Compiler
//
// Compiler Build ID: CL-36424714
// Cuda compilation tools, release 13.0, V13.0.88
// Based on NVVM 20.0.0
//

.version 9.0
.target sm_100
.address_size 64

	// .globl	_Z19rmsnorm_fp32_kernelPfPKfS1_if
// _ZZ19rmsnorm_fp32_kernelPfPKfS1_ifE7inv_rms has been demoted
// _ZZ14blockReduceSumfE6shared has been demoted

.visible .entry _Z19rmsnorm_fp32_kernelPfPKfS1_if(
	.param .u64 .ptr .align 1 _Z19rmsnorm_fp32_kernelPfPKfS1_if_param_0,
	.param .u64 .ptr .align 1 _Z19rmsnorm_fp32_kernelPfPKfS1_if_param_1,
	.param .u64 .ptr .align 1 _Z19rmsnorm_fp32_kernelPfPKfS1_if_param_2,
	.param .u32 _Z19rmsnorm_fp32_kernelPfPKfS1_if_param_3,
	.param .f32 _Z19rmsnorm_fp32_kernelPfPKfS1_if_param_4
)
{
	.reg .pred 	%p<31>;
	.reg .b32 	%r<128>;
	.reg .b32 	%f<197>;
	.reg .b64 	%rd<56>;
	// demoted variable
	.shared .align 4 .f32 _ZZ19rmsnorm_fp32_kernelPfPKfS1_ifE7inv_rms;
	// demoted variable
	.shared .align 4 .b8 _ZZ14blockReduceSumfE6shared[128];
	ld.param.u64 	%rd13, [_Z19rmsnorm_fp32_kernelPfPKfS1_if_param_0];
	ld.param.u64 	%rd14, [_Z19rmsnorm_fp32_kernelPfPKfS1_if_param_1];
	ld.param.u64 	%rd15, [_Z19rmsnorm_fp32_kernelPfPKfS1_if_param_2];
	ld.param.u32 	%r50, [_Z19rmsnorm_fp32_kernelPfPKfS1_if_param_3];
	ld.param.f32 	%f16, [_Z19rmsnorm_fp32_kernelPfPKfS1_if_param_4];
	cvta.to.global.u64 	%rd16, %rd13;
	cvta.to.global.u64 	%rd1, %rd15;
	cvta.to.global.u64 	%rd2, %rd14;
	mov.u32 	%r51, %ctaid.x;
	mov.u32 	%r126, %tid.x;
	mul.lo.s32 	%r2, %r50, %r51;
	mul.wide.s32 	%rd17, %r2, 4;
	add.s64 	%rd3, %rd2, %rd17;
	add.s64 	%rd4, %rd16, %rd17;
	shr.s32 	%r52, %r50, 31;
	shr.u32 	%r53, %r52, 30;
	add.s32 	%r54, %r50, %r53;
	shr.s32 	%r3, %r54, 2;
	setp.ge.s32 	%p1, %r126, %r3;
	mov.f32 	%f193, 0f00000000;
	@%p1 bra 	$L__BB0_7;
	mov.u32 	%r4, %ntid.x;
	add.s32 	%r55, %r126, %r4;
	max.u32 	%r56, %r3, %r55;
	setp.lt.u32 	%p2, %r55, %r3;
	selp.u32 	%r57, 1, 0, %p2;
	add.s32 	%r58, %r55, %r57;
	sub.s32 	%r59, %r56, %r58;
	div.u32 	%r60, %r59, %r4;
	add.s32 	%r5, %r60, %r57;
	and.b32  	%r61, %r5, 3;
	setp.eq.s32 	%p3, %r61, 3;
	mov.f32 	%f193, 0f00000000;
	mov.u32 	%r115, %r126;
	@%p3 bra 	$L__BB0_4;
	mul.wide.u32 	%rd18, %r126, 16;
	add.s64 	%rd20, %rd18, %rd17;
	add.s64 	%rd54, %rd2, %rd20;
	mul.wide.u32 	%rd6, %r4, 16;
	add.s32 	%r62, %r5, 1;
	and.b32  	%r63, %r62, 3;
	neg.s32 	%r113, %r63;
	mov.f32 	%f193, 0f00000000;
	mov.u32 	%r115, %r126;
$L__BB0_3:
	.pragma "nounroll";
	ld.global.v4.f32 	{%f21, %f22, %f23, %f24}, [%rd54];
	mul.rn.f32 	%f25, %f21, %f21;
	mul.rn.f32 	%f26, %f22, %f22;
	mul.rn.f32 	%f27, %f23, %f23;
	mul.rn.f32 	%f28, %f24, %f24;
	add.rn.f32 	%f29, %f193, %f25;
	add.rn.f32 	%f30, %f29, %f26;
	add.rn.f32 	%f31, %f30, %f27;
	add.rn.f32 	%f193, %f31, %f28;
	add.s32 	%r115, %r115, %r4;
	add.s64 	%rd54, %rd54, %rd6;
	add.s32 	%r113, %r113, 1;
	setp.ne.s32 	%p4, %r113, 0;
	@%p4 bra 	$L__BB0_3;
$L__BB0_4:
	setp.lt.u32 	%p5, %r5, 3;
	@%p5 bra 	$L__BB0_7;
	shl.b32 	%r64, %r4, 1;
	add.s32 	%r118, %r115, %r64;
	shl.b32 	%r13, %r4, 2;
	mad.lo.s32 	%r117, %r4, 3, %r115;
	add.s32 	%r116, %r4, %r115;
$L__BB0_6:
	.pragma "nounroll";
	mul.wide.u32 	%rd21, %r115, 16;
	add.s64 	%rd22, %rd3, %rd21;
	ld.global.v4.f32 	{%f32, %f33, %f34, %f35}, [%rd22];
	mul.rn.f32 	%f36, %f32, %f32;
	mul.rn.f32 	%f37, %f33, %f33;
	mul.rn.f32 	%f38, %f34, %f34;
	mul.rn.f32 	%f39, %f35, %f35;
	add.rn.f32 	%f40, %f193, %f36;
	add.rn.f32 	%f41, %f40, %f37;
	add.rn.f32 	%f42, %f41, %f38;
	add.rn.f32 	%f43, %f42, %f39;
	add.s32 	%r65, %r115, %r4;
	mul.wide.u32 	%rd23, %r116, 16;
	add.s64 	%rd24, %rd3, %rd23;
	ld.global.v4.f32 	{%f44, %f45, %f46, %f47}, [%rd24];
	mul.rn.f32 	%f48, %f44, %f44;
	mul.rn.f32 	%f49, %f45, %f45;
	mul.rn.f32 	%f50, %f46, %f46;
	mul.rn.f32 	%f51, %f47, %f47;
	add.rn.f32 	%f52, %f43, %f48;
	add.rn.f32 	%f53, %f52, %f49;
	add.rn.f32 	%f54, %f53, %f50;
	add.rn.f32 	%f55, %f54, %f51;
	add.s32 	%r66, %r65, %r4;
	mul.wide.u32 	%rd25, %r118, 16;
	add.s64 	%rd26, %rd3, %rd25;
	ld.global.v4.f32 	{%f56, %f57, %f58, %f59}, [%rd26];
	mul.rn.f32 	%f60, %f56, %f56;
	mul.rn.f32 	%f61, %f57, %f57;
	mul.rn.f32 	%f62, %f58, %f58;
	mul.rn.f32 	%f63, %f59, %f59;
	add.rn.f32 	%f64, %f55, %f60;
	add.rn.f32 	%f65, %f64, %f61;
	add.rn.f32 	%f66, %f65, %f62;
	add.rn.f32 	%f67, %f66, %f63;
	add.s32 	%r67, %r66, %r4;
	mul.wide.u32 	%rd27, %r117, 16;
	add.s64 	%rd28, %rd3, %rd27;
	ld.global.v4.f32 	{%f68, %f69, %f70, %f71}, [%rd28];
	mul.rn.f32 	%f72, %f68, %f68;
	mul.rn.f32 	%f73, %f69, %f69;
	mul.rn.f32 	%f74, %f70, %f70;
	mul.rn.f32 	%f75, %f71, %f71;
	add.rn.f32 	%f76, %f67, %f72;
	add.rn.f32 	%f77, %f76, %f73;
	add.rn.f32 	%f78, %f77, %f74;
	add.rn.f32 	%f193, %f78, %f75;
	add.s32 	%r115, %r67, %r4;
	add.s32 	%r118, %r118, %r13;
	add.s32 	%r117, %r117, %r13;
	add.s32 	%r116, %r116, %r13;
	setp.lt.s32 	%p6, %r115, %r3;
	@%p6 bra 	$L__BB0_6;
$L__BB0_7:
	shl.b32 	%r68, %r3, 2;
	add.s32 	%r127, %r68, %r126;
	setp.ge.s32 	%p7, %r127, %r50;
	@%p7 bra 	$L__BB0_10;
	mov.u32 	%r25, %ntid.x;
	mov.u32 	%r120, %r127;
$L__BB0_9:
	mul.wide.s32 	%rd29, %r120, 4;
	add.s64 	%rd30, %rd3, %rd29;
	ld.global.f32 	%f79, [%rd30];
	mul.rn.f32 	%f80, %f79, %f79;
	add.rn.f32 	%f193, %f193, %f80;
	add.s32 	%r120, %r120, %r25;
	setp.lt.s32 	%p8, %r120, %r50;
	@%p8 bra 	$L__BB0_9;
$L__BB0_10:
	and.b32  	%r28, %r126, 31;
	mov.b32 	%r69, %f193;
	shfl.sync.down.b32	%r70|%p9, %r69, 16, 31, -1;
	mov.b32 	%f81, %r70;
	add.rn.f32 	%f82, %f193, %f81;
	mov.b32 	%r71, %f82;
	shfl.sync.down.b32	%r72|%p10, %r71, 8, 31, -1;
	mov.b32 	%f83, %r72;
	add.rn.f32 	%f84, %f82, %f83;
	mov.b32 	%r73, %f84;
	shfl.sync.down.b32	%r74|%p11, %r73, 4, 31, -1;
	mov.b32 	%f85, %r74;
	add.rn.f32 	%f86, %f84, %f85;
	mov.b32 	%r75, %f86;
	shfl.sync.down.b32	%r76|%p12, %r75, 2, 31, -1;
	mov.b32 	%f87, %r76;
	add.rn.f32 	%f88, %f86, %f87;
	mov.b32 	%r77, %f88;
	shfl.sync.down.b32	%r78|%p13, %r77, 1, 31, -1;
	mov.b32 	%f89, %r78;
	add.rn.f32 	%f11, %f88, %f89;
	setp.ne.s32 	%p14, %r28, 0;
	@%p14 bra 	$L__BB0_12;
	shr.u32 	%r79, %r126, 3;
	mov.u32 	%r80, _ZZ14blockReduceSumfE6shared;
	add.s32 	%r81, %r80, %r79;
	st.shared.f32 	[%r81], %f11;
$L__BB0_12:
	bar.sync 	0;
	mov.u32 	%r29, %ntid.x;
	shr.u32 	%r82, %r29, 5;
	setp.ge.u32 	%p15, %r126, %r82;
	mov.f32 	%f196, 0f00000000;
	@%p15 bra 	$L__BB0_14;
	shl.b32 	%r83, %r28, 2;
	mov.u32 	%r84, _ZZ14blockReduceSumfE6shared;
	add.s32 	%r85, %r84, %r83;
	ld.shared.f32 	%f196, [%r85];
$L__BB0_14:
	setp.gt.u32 	%p16, %r126, 31;
	@%p16 bra 	$L__BB0_17;
	mov.b32 	%r86, %f196;
	shfl.sync.down.b32	%r87|%p17, %r86, 16, 31, -1;
	mov.b32 	%f91, %r87;
	add.rn.f32 	%f92, %f196, %f91;
	mov.b32 	%r88, %f92;
	shfl.sync.down.b32	%r89|%p18, %r88, 8, 31, -1;
	mov.b32 	%f93, %r89;
	add.rn.f32 	%f94, %f92, %f93;
	mov.b32 	%r90, %f94;
	shfl.sync.down.b32	%r91|%p19, %r90, 4, 31, -1;
	mov.b32 	%f95, %r91;
	add.rn.f32 	%f96, %f94, %f95;
	mov.b32 	%r92, %f96;
	shfl.sync.down.b32	%r93|%p20, %r92, 2, 31, -1;
	mov.b32 	%f97, %r93;
	add.rn.f32 	%f98, %f96, %f97;
	mov.b32 	%r94, %f98;
	shfl.sync.down.b32	%r95|%p21, %r94, 1, 31, -1;
	mov.b32 	%f99, %r95;
	add.rn.f32 	%f14, %f98, %f99;
	setp.ne.s32 	%p22, %r126, 0;
	@%p22 bra 	$L__BB0_17;
	cvt.rn.f32.s32 	%f100, %r50;
	// begin inline asm
	{.reg .f16 low;
  cvt.rn.f16.f32 low, %f100;
  mov.b32 %r96, {low,low};}

	// end inline asm
	// begin inline asm
	{.reg.b16         hl, hu;         
 .reg.b32         fl, fu;         
  mov.b32         {hl, hu}, %r96;   
  cvt.f32.f16     fl, hl;         
  cvt.f32.f16     fu, hu;         
  rcp.approx.ftz.f32   fl, fl;     
  rcp.approx.ftz.f32   fu, fu;     
  cvt.rn.f16.f32      hl, fl;     
  cvt.rn.f16.f32      hu, fu;     
  mov.b32         %r97, {hl, hu};   
}
	// end inline asm
	// begin inline asm
	{.reg .f16 low,high;
  mov.b32 {low,high},%r97;
  cvt.f32.f16 %f101, low;}

	// end inline asm
	mul.rn.f32 	%f102, %f14, %f101;
	add.rn.f32 	%f103, %f102, %f16;
	rsqrt.approx.f32 	%f104, %f103;
	st.shared.f32 	[_ZZ19rmsnorm_fp32_kernelPfPKfS1_ifE7inv_rms], %f104;
$L__BB0_17:
	setp.ge.s32 	%p23, %r126, %r3;
	bar.sync 	0;
	ld.shared.f32 	%f15, [_ZZ19rmsnorm_fp32_kernelPfPKfS1_ifE7inv_rms];
	@%p23 bra 	$L__BB0_24;
	add.s32 	%r100, %r126, %r29;
	max.u32 	%r101, %r3, %r100;
	setp.lt.u32 	%p24, %r100, %r3;
	selp.u32 	%r102, 1, 0, %p24;
	add.s32 	%r103, %r100, %r102;
	sub.s32 	%r104, %r101, %r103;
	div.u32 	%r105, %r104, %r29;
	add.s32 	%r30, %r105, %r102;
	and.b32  	%r106, %r30, 3;
	setp.eq.s32 	%p25, %r106, 3;
	@%p25 bra 	$L__BB0_21;
	add.s32 	%r107, %r30, 1;
	and.b32  	%r108, %r107, 3;
	mul.wide.u32 	%rd55, %r126, 16;
	mul.wide.u32 	%rd10, %r29, 16;
	neg.s32 	%r121, %r108;
	mad.lo.s32 	%r126, %r29, %r108, %r126;
$L__BB0_20:
	.pragma "nounroll";
	add.s64 	%rd31, %rd3, %rd55;
	ld.global.v4.f32 	{%f105, %f106, %f107, %f108}, [%rd31];
	add.s64 	%rd32, %rd1, %rd55;
	ld.global.v4.f32 	{%f109, %f110, %f111, %f112}, [%rd32];
	mul.rn.f32 	%f113, %f105, %f15;
	mul.rn.f32 	%f114, %f113, %f109;
	mul.rn.f32 	%f115, %f106, %f15;
	mul.rn.f32 	%f116, %f115, %f110;
	mul.rn.f32 	%f117, %f107, %f15;
	mul.rn.f32 	%f118, %f117, %f111;
	mul.rn.f32 	%f119, %f108, %f15;
	mul.rn.f32 	%f120, %f119, %f112;
	add.s64 	%rd33, %rd4, %rd55;
	st.global.v4.f32 	[%rd33], {%f114, %f116, %f118, %f120};
	add.s64 	%rd55, %rd55, %rd10;
	add.s32 	%r121, %r121, 1;
	setp.ne.s32 	%p26, %r121, 0;
	@%p26 bra 	$L__BB0_20;
$L__BB0_21:
	setp.lt.u32 	%p27, %r30, 3;
	@%p27 bra 	$L__BB0_24;
	shl.b32 	%r109, %r29, 1;
	add.s32 	%r125, %r126, %r109;
	shl.b32 	%r37, %r29, 2;
	mad.lo.s32 	%r124, %r29, 3, %r126;
	add.s32 	%r123, %r29, %r126;
$L__BB0_23:
	.pragma "nounroll";
	mul.wide.u32 	%rd34, %r126, 16;
	add.s64 	%rd35, %rd3, %rd34;
	ld.global.v4.f32 	{%f121, %f122, %f123, %f124}, [%rd35];
	add.s64 	%rd36, %rd1, %rd34;
	ld.global.v4.f32 	{%f125, %f126, %f127, %f128}, [%rd36];
	mul.rn.f32 	%f129, %f121, %f15;
	mul.rn.f32 	%f130, %f129, %f125;
	mul.rn.f32 	%f131, %f122, %f15;
	mul.rn.f32 	%f132, %f131, %f126;
	mul.rn.f32 	%f133, %f123, %f15;
	mul.rn.f32 	%f134, %f133, %f127;
	mul.rn.f32 	%f135, %f124, %f15;
	mul.rn.f32 	%f136, %f135, %f128;
	add.s64 	%rd37, %rd4, %rd34;
	st.global.v4.f32 	[%rd37], {%f130, %f132, %f134, %f136};
	add.s32 	%r110, %r126, %r29;
	mul.wide.u32 	%rd38, %r123, 16;
	add.s64 	%rd39, %rd3, %rd38;
	ld.global.v4.f32 	{%f137, %f138, %f139, %f140}, [%rd39];
	add.s64 	%rd40, %rd1, %rd38;
	ld.global.v4.f32 	{%f141, %f142, %f143, %f144}, [%rd40];
	mul.rn.f32 	%f145, %f137, %f15;
	mul.rn.f32 	%f146, %f145, %f141;
	mul.rn.f32 	%f147, %f138, %f15;
	mul.rn.f32 	%f148, %f147, %f142;
	mul.rn.f32 	%f149, %f139, %f15;
	mul.rn.f32 	%f150, %f149, %f143;
	mul.rn.f32 	%f151, %f140, %f15;
	mul.rn.f32 	%f152, %f151, %f144;
	add.s64 	%rd41, %rd4, %rd38;
	st.global.v4.f32 	[%rd41], {%f146, %f148, %f150, %f152};
	add.s32 	%r111, %r110, %r29;
	mul.wide.u32 	%rd42, %r125, 16;
	add.s64 	%rd43, %rd3, %rd42;
	ld.global.v4.f32 	{%f153, %f154, %f155, %f156}, [%rd43];
	add.s64 	%rd44, %rd1, %rd42;
	ld.global.v4.f32 	{%f157, %f158, %f159, %f160}, [%rd44];
	mul.rn.f32 	%f161, %f153, %f15;
	mul.rn.f32 	%f162, %f161, %f157;
	mul.rn.f32 	%f163, %f154, %f15;
	mul.rn.f32 	%f164, %f163, %f158;
	mul.rn.f32 	%f165, %f155, %f15;
	mul.rn.f32 	%f166, %f165, %f159;
	mul.rn.f32 	%f167, %f156, %f15;
	mul.rn.f32 	%f168, %f167, %f160;
	add.s64 	%rd45, %rd4, %rd42;
	st.global.v4.f32 	[%rd45], {%f162, %f164, %f166, %f168};
	add.s32 	%r112, %r111, %r29;
	mul.wide.u32 	%rd46, %r124, 16;
	add.s64 	%rd47, %rd3, %rd46;
	ld.global.v4.f32 	{%f169, %f170, %f171, %f172}, [%rd47];
	add.s64 	%rd48, %rd1, %rd46;
	ld.global.v4.f32 	{%f173, %f174, %f175, %f176}, [%rd48];
	mul.rn.f32 	%f177, %f169, %f15;
	mul.rn.f32 	%f178, %f177, %f173;
	mul.rn.f32 	%f179, %f170, %f15;
	mul.rn.f32 	%f180, %f179, %f174;
	mul.rn.f32 	%f181, %f171, %f15;
	mul.rn.f32 	%f182, %f181, %f175;
	mul.rn.f32 	%f183, %f172, %f15;
	mul.rn.f32 	%f184, %f183, %f176;
	add.s64 	%rd49, %rd4, %rd46;
	st.global.v4.f32 	[%rd49], {%f178, %f180, %f182, %f184};
	add.s32 	%r126, %r112, %r29;
	add.s32 	%r125, %r125, %r37;
	add.s32 	%r124, %r124, %r37;
	add.s32 	%r123, %r123, %r37;
	setp.lt.s32 	%p28, %r126, %r3;
	@%p28 bra 	$L__BB0_23;
$L__BB0_24:
	setp.ge.s32 	%p29, %r127, %r50;
	@%p29 bra 	$L__BB0_26;
$L__BB0_25:
	mul.wide.s32 	%rd50, %r127, 4;
	add.s64 	%rd51, %rd3, %rd50;
	ld.global.f32 	%f185, [%rd51];
	add.s64 	%rd52, %rd1, %rd50;
	ld.global.f32 	%f186, [%rd52];
	mul.rn.f32 	%f187, %f185, %f15;
	mul.rn.f32 	%f188, %f187, %f186;
	add.s64 	%rd53, %rd4, %rd50;
	st.global.f32 	[%rd53], %f188;
	add.s32 	%r127, %r127, %r29;
	setp.lt.s32 	%p30, %r127, %r50;
	@%p30 bra 	$L__BB0_25;
$L__BB0_26:
	ret;

}


// ===== COMPILED SASS (sm_100) =====

	.target	sm_100

	.elftype	@"ET_EXEC"


//--------------------- .note.nv.tkinfo           --------------------------
	.section	.note.nv.tkinfo,"",@"SHT_NOTE"
	.sectionflags	@"SHF_NOTE_NV_TKINFO"
	.tkinfo
        /*0018*/ 	.word	0x00000002
        /*0030*/ 	.string	""
        /*0030*/ 	.string	"ptxas"
        /*0030*/ 	.string	"Cuda compilation tools, release 13.0, V13.0.88"
        /*0030*/ 	.string	"Build cuda_13.0.r13.0/compiler.36424714_0"
        /*0030*/ 	.string	"-arch sm_100 -m 64 "



//--------------------- .note.nv.cuinfo           --------------------------
	.section	.note.nv.cuinfo,"",@"SHT_NOTE"
	.sectionflags	@"SHF_NOTE_NV_CUINFO"
        /*0018*/ 	.short	0x0002
        /*001a*/ 	.short	0x0064
        /*001c*/ 	.short	0x0082
	.zero		2


//--------------------- .nv.info                  --------------------------
	.section	.nv.info,"",@"SHT_CUDA_INFO"
	.align	4


	//----- nvinfo : EIATTR_REGCOUNT
	.align		4
        /*0000*/ 	.byte	0x04, 0x2f
        /*0002*/ 	.short	(.L_1 - .L_0)
	.align		4
.L_0:
        /*0004*/ 	.word	index@(_Z19rmsnorm_fp32_kernelPfPKfS1_if)
        /*0008*/ 	.word	0x0000001e


	//----- nvinfo : EIATTR_FRAME_SIZE
	.align		4
.L_1:
        /*000c*/ 	.byte	0x04, 0x11
        /*000e*/ 	.short	(.L_3 - .L_2)
	.align		4
.L_2:
        /*0010*/ 	.word	index@(_Z19rmsnorm_fp32_kernelPfPKfS1_if)
        /*0014*/ 	.word	0x00000000


	//----- nvinfo : EIATTR_MIN_STACK_SIZE
	.align		4
.L_3:
        /*0018*/ 	.byte	0x04, 0x12
        /*001a*/ 	.short	(.L_5 - .L_4)
	.align		4
.L_4:
        /*001c*/ 	.word	index@(_Z19rmsnorm_fp32_kernelPfPKfS1_if)
        /*0020*/ 	.word	0x00000000
.L_5:


//--------------------- .nv.compat                --------------------------
	.section	.nv.compat,"",@"SHT_CUDA_COMPAT_INFO"
	.align	4
        /*0000*/ 	.byte	0x02, 0x09, 0x00, 0x00, 0x02, 0x02, 0x01, 0x00, 0x02, 0x05, 0x05, 0x00, 0x03, 0x07, 0x01, 0x01
        /*0010*/ 	.byte	0x02, 0x03, 0x00, 0x00, 0x02, 0x06, 0x01, 0x00, 0x04, 0x0b, 0x08, 0x00, 0x01, 0x00, 0x00, 0x00
        /*0020*/ 	.byte	0x00, 0x00, 0x00, 0x00


//--------------------- .nv.info._Z19rmsnorm_fp32_kernelPfPKfS1_if --------------------------
	.section	.nv.info._Z19rmsnorm_fp32_kernelPfPKfS1_if,"",@"SHT_CUDA_INFO"
	.sectionflags	@""
	.align	4


	//----- nvinfo : EIATTR_CUDA_API_VERSION
	.align		4
        /*0000*/ 	.byte	0x04, 0x37
        /*0002*/ 	.short	(.L_7 - .L_6)
.L_6:
        /*0004*/ 	.word	0x00000082


	//----- nvinfo : EIATTR_KPARAM_INFO
	.align		4
.L_7:
        /*0008*/ 	.byte	0x04, 0x17
        /*000a*/ 	.short	(.L_9 - .L_8)
.L_8:
        /*000c*/ 	.word	0x00000000
        /*0010*/ 	.short	0x0004
        /*0012*/ 	.short	0x001c
        /*0014*/ 	.byte	0x00, 0xf0, 0x11, 0x00


	//----- nvinfo : EIATTR_KPARAM_INFO
	.align		4
.L_9:
        /*0018*/ 	.byte	0x04, 0x17
        /*001a*/ 	.short	(.L_11 - .L_10)
.L_10:
        /*001c*/ 	.word	0x00000000
        /*0020*/ 	.short	0x0003
        /*0022*/ 	.short	0x0018
        /*0024*/ 	.byte	0x00, 0xf0, 0x11, 0x00


	//----- nvinfo : EIATTR_KPARAM_INFO
	.align		4
.L_11:
        /*0028*/ 	.byte	0x04, 0x17
        /*002a*/ 	.short	(.L_13 - .L_12)
.L_12:
        /*002c*/ 	.word	0x00000000
        /*0030*/ 	.short	0x0002
        /*0032*/ 	.short	0x0010
        /*0034*/ 	.byte	0x00, 0xf5, 0x21, 0x00


	//----- nvinfo : EIATTR_KPARAM_INFO
	.align		4
.L_13:
        /*0038*/ 	.byte	0x04, 0x17
        /*003a*/ 	.short	(.L_15 - .L_14)
.L_14:
        /*003c*/ 	.word	0x00000000
        /*0040*/ 	.short	0x0001
        /*0042*/ 	.short	0x0008
        /*0044*/ 	.byte	0x00, 0xf5, 0x21, 0x00


	//----- nvinfo : EIATTR_KPARAM_INFO
	.align		4
.L_15:
        /*0048*/ 	.byte	0x04, 0x17
        /*004a*/ 	.short	(.L_17 - .L_16)
.L_16:
        /*004c*/ 	.word	0x00000000
        /*0050*/ 	.short	0x0000
        /*0052*/ 	.short	0x0000
        /*0054*/ 	.byte	0x00, 0xf5, 0x21, 0x00


	//----- nvinfo : EIATTR_SPARSE_MMA_MASK
	.align		4
.L_17:
        /*0058*/ 	.byte	0x03, 0x50
        /*005a*/ 	.short	0x0000


	//----- nvinfo : EIATTR_MAXREG_COUNT
	.align		4
        /*005c*/ 	.byte	0x03, 0x1b
        /*005e*/ 	.short	0x00ff


	//----- nvinfo : EIATTR_NUM_BARRIERS
	.align		4
        /*0060*/ 	.byte	0x02, 0x4c
        /*0062*/ 	.byte	0x01
	.zero		1


	//----- nvinfo : EIATTR_MERCURY_ISA_VERSION
	.align		4
        /*0064*/ 	.byte	0x03, 0x5f
        /*0066*/ 	.short	0x0101


	//----- nvinfo : EIATTR_COOP_GROUP_MASK_REGIDS
	.align		4
        /*0068*/ 	.byte	0x04, 0x29
        /*006a*/ 	.short	(.L_19 - .L_18)


	//   ....[0]....
.L_18:
        /*006c*/ 	.word	0xffffffff


	//   ....[1]....
        /*0070*/ 	.word	0xffffffff


	//   ....[2]....
        /*0074*/ 	.word	0xffffffff


	//   ....[3]....
        /*0078*/ 	.word	0xffffffff


	//   ....[4]....
        /*007c*/ 	.word	0xffffffff


	//   ....[5]....
        /*0080*/ 	.word	0xffffffff


	//   ....[6]....
        /*0084*/ 	.word	0xffffffff


	//   ....[7]....
        /*0088*/ 	.word	0xffffffff


	//   ....[8]....
        /*008c*/ 	.word	0xffffffff


	//   ....[9]....
        /*0090*/ 	.word	0xffffffff


	//   ....[10]....
        /*0094*/ 	.word	0x0500000c


	//   ....[11]....
        /*0098*/ 	.word	0x0500000c


	//   ....[12]....
        /*009c*/ 	.word	0x0500000c


	//   ....[13]....
        /*00a0*/ 	.word	0x0500000c


	//   ....[14]....
        /*00a4*/ 	.word	0x0500000c


	//----- nvinfo : EIATTR_COOP_GROUP_INSTR_OFFSETS
	.align		4
.L_19:
        /*00a8*/ 	.byte	0x04, 0x28
        /*00aa*/ 	.short	(.L_21 - .L_20)


	//   ....[0]....
.L_20:
        /*00ac*/ 	.word	0x000008e0


	//   ....[1]....
        /*00b0*/ 	.word	0x00000910


	//   ....[2]....
        /*00b4*/ 	.word	0x00000940


	//   ....[3]....
        /*00b8*/ 	.word	0x000009a0


	//   ....[4]....
        /*00bc*/ 	.word	0x00000a10


	//   ....[5]....
        /*00c0*/ 	.word	0x00000ae0


	//   ....[6]....
        /*00c4*/ 	.word	0x00000b00


	//   ....[7]....
        /*00c8*/ 	.word	0x00000b20


	//   ....[8]....
        /*00cc*/ 	.word	0x00000b40


	//   ....[9]....
        /*00d0*/ 	.word	0x00000b60


	//   ....[10]....
        /*00d4*/ 	.word	0x00001650


	//   ....[11]....
        /*00d8*/ 	.word	0x000016c0


	//   ....[12]....
        /*00dc*/ 	.word	0x00001730


	//   ....[13]....
        /*00e0*/ 	.word	0x000017a0


	//   ....[14]....
        /*00e4*/ 	.word	0x00001810


	//----- nvinfo : EIATTR_VRC_CTA_INIT_COUNT
	.align		4
.L_21:
        /*00e8*/ 	.byte	0x02, 0x4a
	.zero		1
	.zero		1


	//----- nvinfo : EIATTR_EXIT_INSTR_OFFSETS
	.align		4
        /*00ec*/ 	.byte	0x04, 0x1c
        /*00ee*/ 	.short	(.L_23 - .L_22)


	//   ....[0]....
.L_22:
        /*00f0*/ 	.word	0x00001540


	//   ....[1]....
        /*00f4*/ 	.word	0x00001600


	//----- nvinfo : EIATTR_CRS_STACK_SIZE
	.align		4
.L_23:
        /*00f8*/ 	.byte	0x04, 0x1e
        /*00fa*/ 	.short	(.L_25 - .L_24)
.L_24:
        /*00fc*/ 	.word	0x00000000


	//----- nvinfo : EIATTR_CBANK_PARAM_SIZE
	.align		4
.L_25:
        /*0100*/ 	.byte	0x03, 0x19
        /*0102*/ 	.short	0x0020


	//----- nvinfo : EIATTR_PARAM_CBANK
	.align		4
        /*0104*/ 	.byte	0x04, 0x0a
        /*0106*/ 	.short	(.L_27 - .L_26)
	.align		4
.L_26:
        /*0108*/ 	.word	index@(.nv.constant0._Z19rmsnorm_fp32_kernelPfPKfS1_if)
        /*010c*/ 	.short	0x0380
        /*010e*/ 	.short	0x0020


	//----- nvinfo : EIATTR_SW_WAR
	.align		4
.L_27:
        /*0110*/ 	.byte	0x04, 0x36
        /*0112*/ 	.short	(.L_29 - .L_28)
.L_28:
        /*0114*/ 	.word	0x00000008
.L_29:


//--------------------- .nv.callgraph             --------------------------
	.section	.nv.callgraph,"",@"SHT_CUDA_CALLGRAPH"
	.align	4
	.sectionentsize	8
	.align		4
        /*0000*/ 	.word	0x00000000
	.align		4
        /*0004*/ 	.word	0xffffffff
	.align		4
        /*0008*/ 	.word	0x00000000
	.align		4
        /*000c*/ 	.word	0xfffffffe
	.align		4
        /*0010*/ 	.word	0x00000000
	.align		4
        /*0014*/ 	.word	0xfffffffd
	.align		4
        /*0018*/ 	.word	0x00000000
	.align		4
        /*001c*/ 	.word	0xfffffffc


//--------------------- .text._Z19rmsnorm_fp32_kernelPfPKfS1_if --------------------------
	.section	.text._Z19rmsnorm_fp32_kernelPfPKfS1_if,"ax",@progbits
	.align	128
        .global         _Z19rmsnorm_fp32_kernelPfPKfS1_if
        .type           _Z19rmsnorm_fp32_kernelPfPKfS1_if,@function
        .size           _Z19rmsnorm_fp32_kernelPfPKfS1_if,(.L_x_25 - _Z19rmsnorm_fp32_kernelPfPKfS1_if)
        .other          _Z19rmsnorm_fp32_kernelPfPKfS1_if,@"STO_CUDA_ENTRY STV_DEFAULT"
_Z19rmsnorm_fp32_kernelPfPKfS1_if:
.text._Z19rmsnorm_fp32_kernelPfPKfS1_if:
[----:B------:R-:W-:Y:S08]  /*0000*/  LDC R1, c[0x0][0x37c] ;  /* 0x0000df00ff017b82 */ /* 0x000ff00000000800 */
[----:B------:R-:W0:Y:S01]  /*0010*/  LDC R0, c[0x0][0x398] ;  /* 0x0000e600ff007b82 */ /* 0x000e220000000800 */
[----:B------:R-:W1:Y:S01]  /*0020*/  S2R R5, SR_TID.X ;  /* 0x0000000000057919 */ /* 0x000e620000002100 */
[----:B------:R-:W2:Y:S01]  /*0030*/  LDCU.128 UR8, c[0x0][0x380] ;  /* 0x00007000ff0877ac */ /* 0x000ea20008000c00 */
[----:B------:R-:W-:Y:S01]  /*0040*/  BSSY.RECONVERGENT B0, `(.L_x_0) ;  /* 0x000007b000007945 */ /* 0x000fe20003800200 */
[----:B------:R-:W-:Y:S01]  /*0050*/  HFMA2 R25, -RZ, RZ, 0, 0 ;  /* 0x00000000ff197431 */ /* 0x000fe200000001ff */
[----:B------:R-:W3:Y:S03]  /*0060*/  LDCU.64 UR6, c[0x0][0x358] ;  /* 0x00006b00ff0677ac */ /* 0x000ee60008000a00 */
[----:B------:R-:W4:Y:S01]  /*0070*/  S2UR UR4, SR_CTAID.X ;  /* 0x00000000000479c3 */ /* 0x000f220000002500 */
[----:B0-----:R-:W-:-:S04]  /*0080*/  SHF.R.S32.HI R3, RZ, 0x1f, R0 ;  /* 0x0000001fff037819 */ /* 0x001fc80000011400 */
[----:B------:R-:W-:-:S04]  /*0090*/  LEA.HI R3, R3, R0, RZ, 0x2 ;  /* 0x0000000003037211 */ /* 0x000fc800078f10ff */
[----:B------:R-:W-:Y:S01]  /*00a0*/  SHF.R.S32.HI R6, RZ, 0x2, R3 ;  /* 0x00000002ff067819 */ /* 0x000fe20000011403 */
[----:B----4-:R-:W-:-:S03]  /*00b0*/  IMAD R8, R0, UR4, RZ ;  /* 0x0000000400087c24 */ /* 0x010fc6000f8e02ff */
[----:B-1----:R-:W-:Y:S01]  /*00c0*/  ISETP.GE.AND P0, PT, R5, R6, PT ;  /* 0x000000060500720c */ /* 0x002fe20003f06270 */
[----:B------:R-:W-:-:S03]  /*00d0*/  IMAD.WIDE R8, R8, 0x4, RZ ;  /* 0x0000000408087825 */ /* 0x000fc600078e02ff */
[C---:B--2---:R-:W-:Y:S02]  /*00e0*/  IADD3 R20, P2, PT, R8.reuse, UR8, RZ ;  /* 0x0000000808147c10 */ /* 0x044fe4000ff5e0ff */
[----:B------:R-:W-:Y:S02]  /*00f0*/  IADD3 R22, P1, PT, R8, UR10, RZ ;  /* 0x0000000a08167c10 */ /* 0x000fe4000ff3e0ff */
[C---:B------:R-:W-:Y:S02]  /*0100*/  IADD3.X R21, PT, PT, R9.reuse, UR9, RZ, P2, !PT ;  /* 0x0000000909157c10 */ /* 0x040fe400097fe4ff */
[----:B------:R-:W-:-:S03]  /*0110*/  IADD3.X R23, PT, PT, R9, UR11, RZ, P1, !PT ;  /* 0x0000000b09177c10 */ /* 0x000fc60008ffe4ff */
[----:B---3--:R-:W-:Y:S06]  /*0120*/  @P0 BRA `(.L_x_1) ;  /* 0x0000000400b00947 */ /* 0x008fec0003800000 */
[----:B------:R-:W0:Y:S01]  /*0130*/  LDC R3, c[0x0][0x360] ;  /* 0x0000d800ff037b82 */ /* 0x000e220000000800 */
[----:B------:R-:W-:Y:S01]  /*0140*/  BSSY.RECONVERGENT B1, `(.L_x_2) ;  /* 0x0000037000017945 */ /* 0x000fe20003800200 */
[----:B------:R-:W-:Y:S01]  /*0150*/  MOV R25, RZ ;  /* 0x000000ff00197202 */ /* 0x000fe20000000f00 */
[----:B0-----:R-:W0:Y:S01]  /*0160*/  I2F.U32.RP R12, R3 ;  /* 0x00000003000c7306 */ /* 0x001e220000209000 */
[----:B------:R-:W-:Y:S02]  /*0170*/  IADD3 R7, PT, PT, R5, R3, RZ ;  /* 0x0000000305077210 */ /* 0x000fe40007ffe0ff */
[----:B------:R-:W-:Y:S02]  /*0180*/  ISETP.NE.U32.AND P2, PT, R3, RZ, PT ;  /* 0x000000ff0300720c */ /* 0x000fe40003f45070 */
[----:B------:R-:W-:Y:S02]  /*0190*/  ISETP.GE.U32.AND P0, PT, R7, R6, PT ;  /* 0x000000060700720c */ /* 0x000fe40003f06070 */
[----:B------:R-:W-:Y:S01]  /*01a0*/  VIMNMX.U32 R2, PT, PT, R6, R7, !PT ;  /* 0x0000000706027248 */ /* 0x000fe20007fe0000 */
[----:B0-----:R-:W0:Y:S02]  /*01b0*/  MUFU.RCP R12, R12 ;  /* 0x0000000c000c7308 */ /* 0x001e240000001000 */
[----:B0-----:R-:W-:-:S06]  /*01c0*/  IADD3 R10, PT, PT, R12, 0xffffffe, RZ ;  /* 0x0ffffffe0c0a7810 */ /* 0x001fcc0007ffe0ff */
[----:B------:R0:W1:Y:S02]  /*01d0*/  F2I.FTZ.U32.TRUNC.NTZ R11, R10 ;  /* 0x0000000a000b7305 */ /* 0x000064000021f000 */
[----:B0-----:R-:W-:Y:S02]  /*01e0*/  MOV R10, RZ ;  /* 0x000000ff000a7202 */ /* 0x001fe40000000f00 */
[----:B-1----:R-:W-:-:S05]  /*01f0*/  IADD3 R4, PT, PT, RZ, -R11, RZ ;  /* 0x8000000bff047210 */ /* 0x002fca0007ffe0ff */
[----:B------:R-:W-:Y:S01]  /*0200*/  IMAD R13, R4, R3, RZ ;  /* 0x00000003040d7224 */ /* 0x000fe200078e02ff */
[----:B------:R-:W-:-:S03]  /*0210*/  SEL R4, RZ, 0x1, P0 ;  /* 0x00000001ff047807 */ /* 0x000fc60000000000 */
[----:B------:R-:W-:Y:S01]  /*0220*/  IMAD.HI.U32 R11, R11, R13, R10 ;  /* 0x0000000d0b0b7227 */ /* 0x000fe200078e000a */
[----:B------:R-:W-:-:S05]  /*0230*/  IADD3 R2, PT, PT, R2, -R7, -R4 ;  /* 0x8000000702027210 */ /* 0x000fca0007ffe804 */
[----:B------:R-:W-:-:S05]  /*0240*/  IMAD.HI.U32 R11, R11, R2, RZ ;  /* 0x000000020b0b7227 */ /* 0x000fca00078e00ff */
[----:B------:R-:W-:-:S05]  /*0250*/  IADD3 R7, PT, PT, -R11, RZ, RZ ;  /* 0x000000ff0b077210 */ /* 0x000fca0007ffe1ff */
[----:B------:R-:W-:-:S05]  /*0260*/  IMAD R2, R3, R7, R2 ;  /* 0x0000000703027224 */ /* 0x000fca00078e0202 */
[----:B------:R-:W-:-:S13]  /*0270*/  ISETP.GE.U32.AND P0, PT, R2, R3, PT ;  /* 0x000000030200720c */ /* 0x000fda0003f06070 */
[-C--:B------:R-:W-:Y:S02]  /*0280*/  @P0 IADD3 R2, PT, PT, R2, -R3.reuse, RZ ;  /* 0x8000000302020210 */ /* 0x080fe40007ffe0ff */
[----:B------:R-:W-:Y:S02]  /*0290*/  @P0 IADD3 R11, PT, PT, R11, 0x1, RZ ;  /* 0x000000010b0b0810 */ /* 0x000fe40007ffe0ff */
[----:B------:R-:W-:-:S13]  /*02a0*/  ISETP.GE.U32.AND P1, PT, R2, R3, PT ;  /* 0x000000030200720c */ /* 0x000fda0003f26070 */
[----:B------:R-:W-:Y:S02]  /*02b0*/  @P1 IADD3 R11, PT, PT, R11, 0x1, RZ ;  /* 0x000000010b0b1810 */ /* 0x000fe40007ffe0ff */
[----:B------:R-:W-:-:S04]  /*02c0*/  @!P2 LOP3.LUT R11, RZ, R3, RZ, 0x33, !PT ;  /* 0x00000003ff0ba212 */ /* 0x000fc800078e33ff */
[----:B------:R-:W-:-:S04]  /*02d0*/  IADD3 R4, PT, PT, R4, R11, RZ ;  /* 0x0000000b04047210 */ /* 0x000fc80007ffe0ff */
[C---:B------:R-:W-:Y:S02]  /*02e0*/  LOP3.LUT R2, R4.reuse, 0x3, RZ, 0xc0, !PT ;  /* 0x0000000304027812 */ /* 0x040fe400078ec0ff */
[----:B------:R-:W-:Y:S02]  /*02f0*/  ISETP.GE.U32.AND P0, PT, R4, 0x3, PT ;  /* 0x000000030400780c */ /* 0x000fe40003f06070 */
[----:B------:R-:W-:Y:S02]  /*0300*/  ISETP.NE.AND P1, PT, R2, 0x3, PT ;  /* 0x000000030200780c */ /* 0x000fe40003f25270 */
[----:B------:R-:W-:-:S11]  /*0310*/  MOV R2, R5 ;  /* 0x0000000500027202 */ /* 0x000fd60000000f00 */
[----:B------:R-:W-:Y:S05]  /*0320*/  @!P1 BRA `(.L_x_3) ;  /* 0x0000000000609947 */ /* 0x000fea0003800000 */
[----:B------:R-:W-:Y:S01]  /*0330*/  IMAD.WIDE.U32 R8, R5, 0x10, R8 ;  /* 0x0000001005087825 */ /* 0x000fe200078e0008 */
[----:B------:R-:W-:Y:S02]  /*0340*/  IADD3 R2, PT, PT, R4, 0x1, RZ ;  /* 0x0000000104027810 */ /* 0x000fe40007ffe0ff */
[----:B------:R-:W-:Y:S02]  /*0350*/  MOV R25, RZ ;  /* 0x000000ff00197202 */ /* 0x000fe40000000f00 */
[----:B------:R-:W-:Y:S02]  /*0360*/  IADD3 R12, P1, PT, R8, UR10, RZ ;  /* 0x0000000a080c7c10 */ /* 0x000fe4000ff3e0ff */
[----:B------:R-:W-:Y:S02]  /*0370*/  LOP3.LUT R4, R2, 0x3, RZ, 0xc0, !PT ;  /* 0x0000000302047812 */ /* 0x000fe400078ec0ff */
[----:B------:R-:W-:Y:S02]  /*0380*/  IADD3.X R13, PT, PT, R9, UR11, RZ, P1, !PT ;  /* 0x0000000b090d7c10 */ /* 0x000fe40008ffe4ff */
[----:B------:R-:W-:-:S02]  /*0390*/  MOV R2, R5 ;  /* 0x0000000500027202 */ /* 0x000fc40000000f00 */
[----:B------:R-:W-:-:S07]  /*03a0*/  IADD3 R4, PT, PT, -R4, RZ, RZ ;  /* 0x000000ff04047210 */ /* 0x000fce0007ffe1ff */
.L_x_4:
[----:B------:R-:W2:Y:S01]  /*03b0*/  LDG.E.128 R8, desc[UR6][R12.64] ;  /* 0x000000060c087981 */ /* 0x000ea2000c1e1d00 */
[----:B------:R-:W-:Y:S02]  /*03c0*/  IADD3 R4, PT, PT, R4, 0x1, RZ ;  /* 0x0000000104047810 */ /* 0x000fe40007ffe0ff */
[----:B------:R-:W-:Y:S02]  /*03d0*/  IADD3 R2, PT, PT, R3, R2, RZ ;  /* 0x0000000203027210 */ /* 0x000fe40007ffe0ff */
[----:B------:R-:W-:Y:S01]  /*03e0*/  ISETP.NE.AND P1, PT, R4, RZ, PT ;  /* 0x000000ff0400720c */ /* 0x000fe20003f25270 */
[----:B--2---:R-:W-:Y:S01]  /*03f0*/  FMUL R8, R8, R8 ;  /* 0x0000000808087220 */ /* 0x004fe20000400000 */
[----:B------:R-:W-:Y:S01]  /*0400*/  FMUL R9, R9, R9 ;  /* 0x0000000909097220 */ /* 0x000fe20000400000 */
[----:B------:R-:W-:Y:S01]  /*0410*/  FMUL R10, R10, R10 ;  /* 0x0000000a0a0a7220 */ /* 0x000fe20000400000 */
[----:B------:R-:W-:Y:S01]  /*0420*/  FMUL R11, R11, R11 ;  /* 0x0000000b0b0b7220 */ /* 0x000fe20000400000 */
[----:B------:R-:W-:-:S04]  /*0430*/  FADD R8, R8, R25 ;  /* 0x0000001908087221 */ /* 0x000fc80000000000 */
[----:B------:R-:W-:Y:S01]  /*0440*/  FADD R7, R9, R8 ;  /* 0x0000000809077221 */ /* 0x000fe20000000000 */
[----:B------:R-:W-:-:S04]  /*0450*/  IMAD.WIDE.U32 R8, R3, 0x10, R12 ;  /* 0x0000001003087825 */ /* 0x000fc800078e000c */
[----:B------:R-:W-:Y:S01]  /*0460*/  FADD R10, R10, R7 ;  /* 0x000000070a0a7221 */ /* 0x000fe20000000000 */
[----:B------:R-:W-:Y:S02]  /*0470*/  MOV R12, R8 ;  /* 0x00000008000c7202 */ /* 0x000fe40000000f00 */
[----:B------:R-:W-:Y:S01]  /*0480*/  MOV R13, R9 ;  /* 0x00000009000d7202 */ /* 0x000fe20000000f00 */
[----:B------:R-:W-:Y:S01]  /*0490*/  FADD R25, R11, R10 ;  /* 0x0000000a0b197221 */ /* 0x000fe20000000000 */
[----:B------:R-:W-:Y:S06]  /*04a0*/  @P1 BRA `(.L_x_4) ;  /* 0xfffffffc00c01947 */ /* 0x000fec000383ffff */
.L_x_3:
[----:B------:R-:W-:Y:S05]  /*04b0*/  BSYNC.RECONVERGENT B1 ;  /* 0x0000000000017941 */ /* 0x000fea0003800200 */
.L_x_2:
[----:B------:R-:W-:Y:S05]  /*04c0*/  @!P0 BRA `(.L_x_1) ;  /* 0x0000000000c88947 */ /* 0x000fea0003800000 */
[C---:B------:R-:W-:Y:S01]  /*04d0*/  LEA R4, R3.reuse, R2, 0x1 ;  /* 0x0000000203047211 */ /* 0x040fe200078e08ff */
[----:B------:R-:W-:Y:S01]  /*04e0*/  IMAD R7, R3, 0x3, R2 ;  /* 0x0000000303077824 */ /* 0x000fe200078e0202 */
[----:B------:R-:W-:-:S07]  /*04f0*/  IADD3 R24, PT, PT, R2, R3, RZ ;  /* 0x0000000302187210 */ /* 0x000fce0007ffe0ff */
.L_x_5:
[----:B------:R-:W-:-:S06]  /*0500*/  IMAD.WIDE.U32 R16, R2, 0x10, R22 ;  /* 0x0000001002107825 */ /* 0x000fcc00078e0016 */
[----:B------:R-:W2:Y:S01]  /*0510*/  LDG.E.128 R16, desc[UR6][R16.64] ;  /* 0x0000000610107981 */ /* 0x000ea2000c1e1d00 */
[----:B------:R-:W-:-:S06]  /*0520*/  IMAD.WIDE.U32 R12, R24, 0x10, R22 ;  /* 0x00000010180c7825 */ /* 0x000fcc00078e0016 */
[----:B------:R-:W3:Y:S01]  /*0530*/  LDG.E.128 R12, desc[UR6][R12.64] ;  /* 0x000000060c0c7981 */ /* 0x000ee2000c1e1d00 */
[----:B--2---:R-:W-:Y:S01]  /*0540*/  FMUL R8, R16, R16 ;  /* 0x0000001010087220 */ /* 0x004fe20000400000 */
[----:B------:R-:W-:-:S03]  /*0550*/  FMUL R18, R18, R18 ;  /* 0x0000001212127220 */ /* 0x000fc60000400000 */
[----:B------:R-:W-:Y:S01]  /*0560*/  FADD R25, R8, R25 ;  /* 0x0000001908197221 */ /* 0x000fe20000000000 */
[----:B------:R-:W-:-:S04]  /*0570*/  FMUL R8, R17, R17 ;  /* 0x0000001111087220 */ /* 0x000fc80000400000 */
[----:B------:R-:W-:Y:S01]  /*0580*/  FADD R25, R8, R25 ;  /* 0x0000001908197221 */ /* 0x000fe20000000000 */
[----:B------:R-:W-:-:S04]  /*0590*/  IMAD.WIDE.U32 R8, R4, 0x10, R22 ;  /* 0x0000001004087825 */ /* 0x000fc800078e0016 */
[----:B------:R-:W-:Y:S01]  /*05a0*/  FMUL R19, R19, R19 ;  /* 0x0000001313137220 */ /* 0x000fe20000400000 */
[----:B------:R-:W-:Y:S01]  /*05b0*/  FADD R18, R18, R25 ;  /* 0x0000001912127221 */ /* 0x000fe20000000000 */
[----:B------:R-:W2:Y:S01]  /*05c0*/  LDG.E.128 R8, desc[UR6][R8.64] ;  /* 0x0000000608087981 */ /* 0x000ea2000c1e1d00 */
[----:B------:R-:W-:-:S04]  /*05d0*/  IMAD.WIDE.U32 R16, R7, 0x10, R22 ;  /* 0x0000001007107825 */ /* 0x000fc800078e0016 */
[----:B------:R-:W-:Y:S02]  /*05e0*/  FADD R25, R19, R18 ;  /* 0x0000001213197221 */ /* 0x000fe40000000000 */
[----:B------:R-:W4:Y:S01]  /*05f0*/  LDG.E.128 R16, desc[UR6][R16.64] ;  /* 0x0000000610107981 */ /* 0x000f22000c1e1d00 */
[----:B---3--:R-:W-:Y:S01]  /*0600*/  FMUL R12, R12, R12 ;  /* 0x0000000c0c0c7220 */ /* 0x008fe20000400000 */
[----:B------:R-:W-:Y:S01]  /*0610*/  FMUL R13, R13, R13 ;  /* 0x0000000d0d0d7220 */ /* 0x000fe20000400000 */
[----:B------:R-:W-:Y:S01]  /*0620*/  FMUL R14, R14, R14 ;  /* 0x0000000e0e0e7220 */ /* 0x000fe20000400000 */
[----:B------:R-:W-:Y:S01]  /*0630*/  FMUL R15, R15, R15 ;  /* 0x0000000f0f0f7220 */ /* 0x000fe20000400000 */
[----:B------:R-:W-:Y:S01]  /*0640*/  FADD R12, R25, R12 ;  /* 0x0000000c190c7221 */ /* 0x000fe20000000000 */
[C-C-:B------:R-:W-:Y:S02]  /*0650*/  IADD3 R2, PT, PT, R3.reuse, R2, R3.reuse ;  /* 0x0000000203027210 */ /* 0x140fe40007ffe003 */
[----:B------:R-:W-:Y:S01]  /*0660*/  LEA R24, R3, R24, 0x2 ;  /* 0x0000001803187211 */ /* 0x000fe200078e10ff */
[----:B------:R-:W-:Y:S01]  /*0670*/  FADD R13, R13, R12 ;  /* 0x0000000c0d0d7221 */ /* 0x000fe20000000000 */
[----:B------:R-:W-:-:S02]  /*0680*/  IADD3 R2, PT, PT, R3, R2, R3 ;  /* 0x0000000203027210 */ /* 0x000fc40007ffe003 */
[C---:B------:R-:W-:Y:S01]  /*0690*/  LEA R4, R3.reuse, R4, 0x2 ;  /* 0x0000000403047211 */ /* 0x040fe200078e10ff */
[----:B------:R-:W-:Y:S01]  /*06a0*/  FADD R14, R14, R13 ;  /* 0x0000000d0e0e7221 */ /* 0x000fe20000000000 */
[----:B------:R-:W-:Y:S02]  /*06b0*/  ISETP.GE.AND P0, PT, R2, R6, PT ;  /* 0x000000060200720c */ /* 0x000fe40003f06270 */
[----:B------:R-:W-:Y:S01]  /*06c0*/  LEA R7, R3, R7, 0x2 ;  /* 0x0000000703077211 */ /* 0x000fe200078e10ff */
[----:B------:R-:W-:Y:S01]  /*06d0*/  FADD R14, R15, R14 ;  /* 0x0000000e0f0e7221 */ /* 0x000fe20000000000 */
[----:B--2---:R-:W-:Y:S01]  /*06e0*/  FMUL R13, R8, R8 ;  /* 0x00000008080d7220 */ /* 0x004fe20000400000 */
[----:B------:R-:W-:Y:S01]  /*06f0*/  FMUL R9, R9, R9 ;  /* 0x0000000909097220 */ /* 0x000fe20000400000 */
[----:B------:R-:W-:Y:S01]  /*0700*/  FMUL R10, R10, R10 ;  /* 0x0000000a0a0a7220 */ /* 0x000fe20000400000 */
[----:B------:R-:W-:Y:S01]  /*0710*/  FMUL R11, R11, R11 ;  /* 0x0000000b0b0b7220 */ /* 0x000fe20000400000 */
[----:B------:R-:W-:Y:S01]  /*0720*/  FADD R14, R14, R13 ;  /* 0x0000000d0e0e7221 */ /* 0x000fe20000000000 */
[----:B----4-:R-:W-:-:S03]  /*0730*/  FMUL R17, R17, R17 ;  /* 0x0000001111117220 */ /* 0x010fc60000400000 */
[----:B------:R-:W-:Y:S01]  /*0740*/  FADD R9, R9, R14 ;  /* 0x0000000e09097221 */ /* 0x000fe20000000000 */
[----:B------:R-:W-:Y:S01]  /*0750*/  FMUL R18, R18, R18 ;  /* 0x0000001212127220 */ /* 0x000fe20000400000 */
[----:B------:R-:W-:Y:S02]  /*0760*/  FMUL R19, R19, R19 ;  /* 0x0000001313137220 */ /* 0x000fe40000400000 */
[----:B------:R-:W-:Y:S01]  /*0770*/  FADD R10, R10, R9 ;  /* 0x000000090a0a7221 */ /* 0x000fe20000000000 */
[----:B------:R-:W-:-:S03]  /*0780*/  FMUL R9, R16, R16 ;  /* 0x0000001010097220 */ /* 0x000fc60000400000 */
[----:B------:R-:W-:-:S04]  /*0790*/  FADD R10, R11, R10 ;  /* 0x0000000a0b0a7221 */ /* 0x000fc80000000000 */
[----:B------:R-:W-:-:S04]  /*07a0*/  FADD R10, R10, R9 ;  /* 0x000000090a0a7221 */ /* 0x000fc80000000000 */
[----:B------:R-:W-:-:S04]  /*07b0*/  FADD R17, R17, R10 ;  /* 0x0000000a11117221 */ /* 0x000fc80000000000 */
[----:B------:R-:W-:-:S04]  /*07c0*/  FADD R18, R18, R17 ;  /* 0x0000001112127221 */ /* 0x000fc80000000000 */
[----:B------:R-:W-:Y:S01]  /*07d0*/  FADD R25, R19, R18 ;  /* 0x0000001213197221 */ /* 0x000fe20000000000 */
[----:B------:R-:W-:Y:S06]  /*07e0*/  @!P0 BRA `(.L_x_5) ;  /* 0xfffffffc00448947 */ /* 0x000fec000383ffff */
.L_x_1:
[----:B------:R-:W-:Y:S05]  /*07f0*/  BSYNC.RECONVERGENT B0 ;  /* 0x0000000000007941 */ /* 0x000fea0003800200 */
.L_x_0:
[----:B------:R-:W-:Y:S01]  /*0800*/  LEA R2, R6, R5, 0x2 ;  /* 0x0000000506027211 */ /* 0x000fe200078e10ff */
[----:B------:R-:W-:Y:S03]  /*0810*/  BSSY.RECONVERGENT B0, `(.L_x_6) ;  /* 0x000000c000007945 */ /* 0x000fe60003800200 */
[----:B------:R-:W-:-:S13]  /*0820*/  ISETP.GE.AND P0, PT, R2, R0, PT ;  /* 0x000000000200720c */ /* 0x000fda0003f06270 */
[----:B------:R-:W-:Y:S05]  /*0830*/  @P0 BRA `(.L_x_7) ;  /* 0x0000000000240947 */ /* 0x000fea0003800000 */
[----:B------:R-:W0:Y:S01]  /*0840*/  LDC R10, c[0x0][0x360] ;  /* 0x0000d800ff0a7b82 */ /* 0x000e220000000800 */
[----:B------:R-:W-:-:S07]  /*0850*/  MOV R3, R2 ;  /* 0x0000000200037202 */ /* 0x000fce0000000f00 */
.L_x_8:
[----:B------:R-:W-:-:S06]  /*0860*/  IMAD.WIDE R8, R3, 0x4, R22 ;  /* 0x0000000403087825 */ /* 0x000fcc00078e0216 */
[----:B------:R-:W2:Y:S01]  /*0870*/  LDG.E R8, desc[UR6][R8.64] ;  /* 0x0000000608087981 */ /* 0x000ea2000c1e1900 */
[----:B0-----:R-:W-:-:S04]  /*0880*/  IADD3 R3, PT, PT, R10, R3, RZ ;  /* 0x000000030a037210 */ /* 0x001fc80007ffe0ff */
[----:B------:R-:W-:Y:S01]  /*0890*/  ISETP.GE.AND P0, PT, R3, R0, PT ;  /* 0x000000000300720c */ /* 0x000fe20003f06270 */
[----:B--2---:R-:W-:-:S04]  /*08a0*/  FMUL R4, R8, R8 ;  /* 0x0000000808047220 */ /* 0x004fc80000400000 */
[----:B------:R-:W-:-:S08]  /*08b0*/  FADD R25, R4, R25 ;  /* 0x0000001904197221 */ /* 0x000fd00000000000 */
[----:B------:R-:W-:Y:S05]  /*08c0*/  @!P0 BRA `(.L_x_8) ;  /* 0xfffffffc00e48947 */ /* 0x000fea000383ffff */
.L_x_7:
[----:B------:R-:W-:Y:S05]  /*08d0*/  BSYNC.RECONVERGENT B0 ;  /* 0x0000000000007941 */ /* 0x000fea0003800200 */
.L_x_6:
[----:B------:R-:W0:Y:S01]  /*08e0*/  SHFL.DOWN PT, R4, R25, 0x10, 0x1f ;  /* 0x0a001f0019047f89 */ /* 0x000e2200000e0000 */
[----:B------:R-:W-:Y:S01]  /*08f0*/  LOP3.LUT P0, R12, R5, 0x1f, RZ, 0xc0, !PT ;  /* 0x0000001f050c7812 */ /* 0x000fe2000780c0ff */
[----:B0-----:R-:W-:-:S05]  /*0900*/  FADD R4, R4, R25 ;  /* 0x0000001904047221 */ /* 0x001fca0000000000 */
[----:B------:R-:W0:Y:S02]  /*0910*/  SHFL.DOWN PT, R3, R4, 0x8, 0x1f ;  /* 0x09001f0004037f89 */ /* 0x000e2400000e0000 */
[----:B0-----:R-:W-:Y:S02]  /*0920*/  FADD R7, R4, R3 ;  /* 0x0000000304077221 */ /* 0x001fe40000000000 */
[----:B------:R-:W0:Y:S03]  /*0930*/  LDC R3, c[0x0][0x360] ;  /* 0x0000d800ff037b82 */ /* 0x000e260000000800 */
[----:B------:R-:W1:Y:S01]  /*0940*/  SHFL.DOWN PT, R8, R7, 0x4, 0x1f ;  /* 0x08801f0007087f89 */ /* 0x000e6200000e0000 */
[----:B0-----:R-:W-:Y:S01]  /*0950*/  SHF.R.U32.HI R10, RZ, 0x5, R3 ;  /* 0x00000005ff0a7819 */ /* 0x001fe20000011603 */
[----:B-1----:R-:W-:-:S03]  /*0960*/  FADD R8, R7, R8 ;  /* 0x0000000807087221 */ /* 0x002fc60000000000 */
[----:B------:R-:W-:Y:S02]  /*0970*/  ISETP.GE.U32.AND P1, PT, R5, R10, PT ;  /* 0x0000000a0500720c */ /* 0x000fe40003f26070 */
[----:B------:R-:W0:Y:S01]  /*0980*/  @!P0 S2R R10, SR_CgaCtaId ;  /* 0x00000000000a8919 */ /* 0x000e220000008800 */
[----:B------:R-:W-:Y:S01]  /*0990*/  @!P0 MOV R7, 0x400 ;  /* 0x0000040000078802 */ /* 0x000fe20000000f00 */
[----:B------:R-:W1:Y:S03]  /*09a0*/  SHFL.DOWN PT, R9, R8, 0x2, 0x1f ;  /* 0x08401f0008097f89 */ /* 0x000e6600000e0000 */
[----:B------:R-:W-:-:S06]  /*09b0*/  @!P0 IADD3 R7, PT, PT, R7, 0x4, RZ ;  /* 0x0000000407078810 */ /* 0x000fcc0007ffe0ff */
[----:B------:R-:W2:Y:S01]  /*09c0*/  @!P1 S2R R14, SR_CgaCtaId ;  /* 0x00000000000e9919 */ /* 0x000ea20000008800 */
[----:B------:R-:W-:-:S04]  /*09d0*/  @!P1 MOV R11, 0x400 ;  /* 0x00000400000b9802 */ /* 0x000fc80000000f00 */
[----:B------:R-:W-:Y:S01]  /*09e0*/  @!P1 IADD3 R11, PT, PT, R11, 0x4, RZ ;  /* 0x000000040b0b9810 */ /* 0x000fe20007ffe0ff */
[----:B-1----:R-:W-:Y:S01]  /*09f0*/  FADD R9, R8, R9 ;  /* 0x0000000908097221 */ /* 0x002fe20000000000 */
[----:B0-----:R-:W-:-:S04]  /*0a00*/  @!P0 LEA R8, R10, R7, 0x18 ;  /* 0x000000070a088211 */ /* 0x001fc800078ec0ff */
[----:B------:R-:W0:Y:S01]  /*0a10*/  SHFL.DOWN PT, R4, R9, 0x1, 0x1f ;  /* 0x08201f0009047f89 */ /* 0x000e2200000e0000 */
[----:B------:R-:W-:Y:S02]  /*0a20*/  @!P0 LEA.HI R8, R5, R8, RZ, 0x1d ;  /* 0x0000000805088211 */ /* 0x000fe400078fe8ff */
[----:B--2---:R-:W-:-:S04]  /*0a30*/  @!P1 LEA R7, R14, R11, 0x18 ;  /* 0x0000000b0e079211 */ /* 0x004fc800078ec0ff */
[----:B------:R-:W-:Y:S01]  /*0a40*/  @!P1 LEA R7, R12, R7, 0x2 ;  /* 0x000000070c079211 */ /* 0x000fe200078e10ff */
[----:B0-----:R-:W-:Y:S01]  /*0a50*/  FADD R11, R9, R4 ;  /* 0x00000004090b7221 */ /* 0x001fe20000000000 */
[----:B------:R-:W-:-:S04]  /*0a60*/  HFMA2 R4, -RZ, RZ, 0, 0 ;  /* 0x00000000ff047431 */ /* 0x000fc800000001ff */
[----:B------:R0:W-:Y:S01]  /*0a70*/  @!P0 STS [R8], R11 ;  /* 0x0000000b08008388 */ /* 0x0001e20000000800 */
[----:B------:R-:W-:Y:S01]  /*0a80*/  BAR.SYNC.DEFER_BLOCKING 0x0 ;  /* 0x0000000000007b1d */ /* 0x000fe20000010000 */
[----:B------:R-:W-:-:S05]  /*0a90*/  ISETP.GT.U32.AND P0, PT, R5, 0x1f, PT ;  /* 0x0000001f0500780c */ /* 0x000fca0003f04070 */
[----:B------:R0:W1:Y:S08]  /*0aa0*/  @!P1 LDS R4, [R7] ;  /* 0x0000000007049984 */ /* 0x0000700000000800 */
[----:B0-----:R-:W-:Y:S05]  /*0ab0*/  @P0 BRA `(.L_x_9) ;  /* 0x00000000007c0947 */ /* 0x001fea0003800000 */
[----:B------:R-:W-:-:S03]  /*0ac0*/  UMOV UR4, 0xffffffff ;  /* 0xffffffff00047882 */ /* 0x000fc60000000000 */
[----:B------:R-:W-:Y:S05]  /*0ad0*/  BRA.DIV UR4, `(.L_x_10) ;  /* 0x0000000a04cc7947 */ /* 0x000fea000b800000 */
[----:B-1----:R-:W0:Y:S02]  /*0ae0*/  SHFL.DOWN PT, R7, R4, 0x10, 0x1f ;  /* 0x0a001f0004077f89 */ /* 0x002e2400000e0000 */
[----:B0-----:R-:W-:-:S05]  /*0af0*/  FADD R7, R7, R4 ;  /* 0x0000000407077221 */ /* 0x001fca0000000000 */
[----:B------:R-:W0:Y:S02]  /*0b00*/  SHFL.DOWN PT, R8, R7, 0x8, 0x1f ;  /* 0x09001f0007087f89 */ /* 0x000e2400000e0000 */
[----:B0-----:R-:W-:-:S05]  /*0b10*/  FADD R8, R7, R8 ;  /* 0x0000000807087221 */ /* 0x001fca0000000000 */
[----:B------:R-:W0:Y:S02]  /*0b20*/  SHFL.DOWN PT, R9, R8, 0x4, 0x1f ;  /* 0x08801f0008097f89 */ /* 0x000e2400000e0000 */
[----:B0-----:R-:W-:-:S05]  /*0b30*/  FADD R9, R8, R9 ;  /* 0x0000000908097221 */ /* 0x001fca0000000000 */
[----:B------:R-:W0:Y:S02]  /*0b40*/  SHFL.DOWN PT, R10, R9, 0x2, 0x1f ;  /* 0x08401f00090a7f89 */ /* 0x000e2400000e0000 */
[----:B0-----:R-:W-:-:S05]  /*0b50*/  FADD R10, R9, R10 ;  /* 0x0000000a090a7221 */ /* 0x001fca0000000000 */
[----:B------:R0:W1:Y:S02]  /*0b60*/  SHFL.DOWN PT, R11, R10, 0x1, 0x1f ;  /* 0x08201f000a0b7f89 */ /* 0x00006400000e0000 */
.L_x_23:
[----:B------:R-:W-:Y:S01]  /*0b70*/  ISETP.NE.AND P0, PT, R5, RZ, PT ;  /* 0x000000ff0500720c */ /* 0x000fe20003f05270 */
[----:B01----:R-:W-:-:S12]  /*0b80*/  FADD R10, R10, R11 ;  /* 0x0000000b0a0a7221 */ /* 0x003fd80000000000 */
[----:B------:R-:W-:Y:S05]  /*0b90*/  @P0 BRA `(.L_x_9) ;  /* 0x0000000000440947 */ /* 0x000fea0003800000 */
[----:B------:R-:W-:Y:S01]  /*0ba0*/  I2FP.F32.S32 R4, R0 ;  /* 0x0000000000047245 */ /* 0x000fe20000201400 */
[----:B------:R-:W0:Y:S01]  /*0bb0*/  LDCU UR4, c[0x0][0x39c] ;  /* 0x00007380ff0477ac */ /* 0x000e220008000800 */
[----:B------:R-:W1:Y:S02]  /*0bc0*/  S2UR UR5, SR_CgaCtaId ;  /* 0x00000000000579c3 */ /* 0x000e640000008800 */
[----:B------:R-:W-:-:S05]  /*0bd0*/  F2FP.F16.F32.PACK_AB R4, RZ, R4 ;  /* 0x00000004ff04723e */ /* 0x000fca00000000ff */
[----:B------:R-:W-:-:S06]  /*0be0*/  HADD2.F32 R4, -RZ, R4.H0_H0 ;  /* 0x20000004ff047230 */ /* 0x000fcc0000004100 */
[----:B------:R-:W2:Y:S02]  /*0bf0*/  MUFU.RCP R4, R4 ;  /* 0x0000000400047308 */ /* 0x000ea40000001000 */
[----:B--2---:R-:W-:-:S05]  /*0c00*/  F2FP.F16.F32.PACK_AB R7, RZ, R4 ;  /* 0x00000004ff07723e */ /* 0x004fca00000000ff */
[----:B------:R-:W-:-:S05]  /*0c10*/  HADD2.F32 R7, -RZ, R7.H0_H0 ;  /* 0x20000007ff077230 */ /* 0x000fca0000004100 */
[----:B------:R-:W-:-:S04]  /*0c20*/  FMUL R7, R10, R7 ;  /* 0x000000070a077220 */ /* 0x000fc80000400000 */
[----:B0-----:R-:W-:Y:S01]  /*0c30*/  FADD R7, R7, UR4 ;  /* 0x0000000407077e21 */ /* 0x001fe20008000000 */
[----:B------:R-:W-:Y:S02]  /*0c40*/  UMOV UR4, 0x400 ;  /* 0x0000040000047882 */ /* 0x000fe40000000000 */
[----:B-1----:R-:W-:Y:S02]  /*0c50*/  ULEA UR4, UR5, UR4, 0x18 ;  /* 0x0000000405047291 */ /* 0x002fe4000f8ec0ff */
[----:B------:R-:W-:-:S13]  /*0c60*/  FSETP.GEU.AND P0, PT, |R7|, 1.175494350822287508e-38, PT ;  /* 0x008000000700780b */ /* 0x000fda0003f0e200 */
[----:B------:R-:W-:-:S04]  /*0c70*/  @!P0 FMUL R7, R7, 16777216 ;  /* 0x4b80000007078820 */ /* 0x000fc80000400000 */
[----:B------:R-:W0:Y:S02]  /*0c80*/  MUFU.RSQ R8, R7 ;  /* 0x0000000700087308 */ /* 0x000e240000001400 */
[----:B0-----:R-:W-:-:S05]  /*0c90*/  @!P0 FMUL R8, R8, 4096 ;  /* 0x4580000008088820 */ /* 0x001fca0000400000 */
[----:B------:R0:W-:Y:S02]  /*0ca0*/  STS [UR4], R8 ;  /* 0x00000008ff007988 */ /* 0x0001e40008000804 */
.L_x_9:
[----:B------:R-:W-:Y:S05]  /*0cb0*/  WARPSYNC.ALL ;  /* 0x0000000000007948 */ /* 0x000fea0003800000 */
[----:B------:R-:W-:Y:S01]  /*0cc0*/  ISETP.GE.AND P0, PT, R5, R6, PT ;  /* 0x000000060500720c */ /* 0x000fe20003f06270 */
[----:B------:R-:W2:Y:S08]  /*0cd0*/  S2UR UR5, SR_CgaCtaId ;  /* 0x00000000000579c3 */ /* 0x000eb00000008800 */
[----:B------:R-:W-:Y:S06]  /*0ce0*/  BAR.SYNC.DEFER_BLOCKING 0x0 ;  /* 0x0000000000007b1d */ /* 0x000fec0000010000 */
[----:B------:R-:W-:Y:S01]  /*0cf0*/  UMOV UR4, 0x400 ;  /* 0x0000040000047882 */ /* 0x000fe20000000000 */
[----:B------:R-:W-:Y:S01]  /*0d00*/  BSSY.RECONVERGENT B0, `(.L_x_11) ;  /* 0x0000081000007945 */ /* 0x000fe20003800200 */
[----:B--2---:R-:W-:-:S09]  /*0d10*/  ULEA UR4, UR5, UR4, 0x18 ;  /* 0x0000000405047291 */ /* 0x004fd2000f8ec0ff */
[----:B-1----:R-:W1:Y:S02]  /*0d20*/  LDS R4, [UR4] ;  /* 0x00000004ff047984 */ /* 0x002e640008000800 */
[----:B------:R-:W2:Y:S01]  /*0d30*/  LDCU.64 UR4, c[0x0][0x390] ;  /* 0x00007200ff0477ac */ /* 0x000ea20008000a00 */
[----:B------:R-:W-:Y:S05]  /*0d40*/  @P0 BRA `(.L_x_12) ;  /* 0x0000000400f00947 */ /* 0x000fea0003800000 */
[----:B------:R-:W3:Y:S01]  /*0d50*/  I2F.U32.RP R12, R3 ;  /* 0x00000003000c7306 */ /* 0x000ee20000209000 */
[----:B------:R-:W-:Y:S01]  /*0d60*/  IADD3 R7, PT, PT, R5, R3, RZ ;  /* 0x0000000305077210 */ /* 0x000fe20007ffe0ff */
[----:B------:R-:W-:Y:S01]  /*0d70*/  BSSY.RECONVERGENT B1, `(.L_x_13) ;  /* 0x0000035000017945 */ /* 0x000fe20003800200 */
[----:B------:R-:W-:Y:S02]  /*0d80*/  ISETP.NE.U32.AND P2, PT, R3, RZ, PT ;  /* 0x000000ff0300720c */ /* 0x000fe40003f45070 */
[----:B------:R-:W-:Y:S02]  /*0d90*/  ISETP.GE.U32.AND P0, PT, R7, R6, PT ;  /* 0x000000060700720c */ /* 0x000fe40003f06070 */
[----:B------:R-:W-:Y:S02]  /*0da0*/  VIMNMX.U32 R10, PT, PT, R6, R7, !PT ;  /* 0x00000007060a7248 */ /* 0x000fe40007fe0000 */
[----:B------:R-:W-:-:S04]  /*0db0*/  SEL R11, RZ, 0x1, P0 ;  /* 0x00000001ff0b7807 */ /* 0x000fc80000000000 */
[----:B------:R-:W-:Y:S01]  /*0dc0*/  IADD3 R10, PT, PT, R10, -R7, -R11 ;  /* 0x800000070a0a7210 */ /* 0x000fe20007ffe80b */
[----:B---3--:R-:W0:Y:S02]  /*0dd0*/  MUFU.RCP R12, R12 ;  /* 0x0000000c000c7308 */ /* 0x008e240000001000 */
[----:B0-----:R-:W-:-:S06]  /*0de0*/  IADD3 R8, PT, PT, R12, 0xffffffe, RZ ;  /* 0x0ffffffe0c087810 */ /* 0x001fcc0007ffe0ff */
[----:B------:R0:W3:Y:S02]  /*0df0*/  F2I.FTZ.U32.TRUNC.NTZ R9, R8 ;  /* 0x0000000800097305 */ /* 0x0000e4000021f000 */
[----:B0-----:R-:W-:Y:S02]  /*0e00*/  MOV R8, RZ ;  /* 0x000000ff00087202 */ /* 0x001fe40000000f00 */
[----:B---3--:R-:W-:-:S05]  /*0e10*/  IADD3 R14, PT, PT, RZ, -R9, RZ ;  /* 0x80000009ff0e7210 */ /* 0x008fca0007ffe0ff */
[----:B------:R-:W-:-:S04]  /*0e20*/  IMAD R13, R14, R3, RZ ;  /* 0x000000030e0d7224 */ /* 0x000fc800078e02ff */
[----:B------:R-:W-:-:S06]  /*0e30*/  IMAD.HI.U32 R9, R9, R13, R8 ;  /* 0x0000000d09097227 */ /* 0x000fcc00078e0008 */
        /* <DEDUP_REMOVED lines=12> */
[----:B------:R-:W-:-:S13]  /*0f00*/  ISETP.NE.AND P1, PT, R8, 0x3, PT ;  /* 0x000000030800780c */ /* 0x000fda0003f25270 */
[----:B------:R-:W-:Y:S05]  /*0f10*/  @!P1 BRA `(.L_x_14) ;  /* 0x0000000000689947 */ /* 0x000fea0003800000 */
[----:B------:R-:W-:Y:S01]  /*0f20*/  IADD3 R7, PT, PT, R7, 0x1, RZ ;  /* 0x0000000107077810 */ /* 0x000fe20007ffe0ff */
[----:B------:R-:W-:-:S03]  /*0f30*/  IMAD.WIDE.U32 R16, R5, 0x10, RZ ;  /* 0x0000001005107825 */ /* 0x000fc600078e00ff */
[----:B------:R-:W-:-:S04]  /*0f40*/  LOP3.LUT R8, R7, 0x3, RZ, 0xc0, !PT ;  /* 0x0000000307087812 */ /* 0x000fc800078ec0ff */
[C---:B------:R-:W-:Y:S01]  /*0f50*/  IADD3 R7, PT, PT, -R8.reuse, RZ, RZ ;  /* 0x000000ff08077210 */ /* 0x040fe20007ffe1ff */
[----:B------:R-:W-:-:S07]  /*0f60*/  IMAD R5, R8, R3, R5 ;  /* 0x0000000308057224 */ /* 0x000fce00078e0205 */
.L_x_15:
[C---:B------:R-:W-:Y:S02]  /*0f70*/  IADD3 R10, P1, PT, R16.reuse, R22, RZ ;  /* 0x00000016100a7210 */ /* 0x040fe40007f3e0ff */
[----:B--2---:R-:W-:Y:S02]  /*0f80*/  IADD3 R18, P2, PT, R16, UR4, RZ ;  /* 0x0000000410127c10 */ /* 0x004fe4000ff5e0ff */
[C---:B------:R-:W-:Y:S02]  /*0f90*/  IADD3.X R11, PT, PT, R17.reuse, R23, RZ, P1, !PT ;  /* 0x00000017110b7210 */ /* 0x040fe40000ffe4ff */
[----:B------:R-:W-:-:S04]  /*0fa0*/  IADD3.X R19, PT, PT, R17, UR5, RZ, P2, !PT ;  /* 0x0000000511137c10 */ /* 0x000fc800097fe4ff */
[----:B0-----:R-:W1:Y:S04]  /*0fb0*/  LDG.E.128 R8, desc[UR6][R10.64] ;  /* 0x000000060a087981 */ /* 0x001e68000c1e1d00 */
[----:B------:R-:W2:Y:S01]  /*0fc0*/  LDG.E.128 R12, desc[UR6][R18.64] ;  /* 0x00000006120c7981 */ /* 0x000ea2000c1e1d00 */
[----:B------:R-:W-:Y:S01]  /*0fd0*/  IADD3 R7, PT, PT, R7, 0x1, RZ ;  /* 0x0000000107077810 */ /* 0x000fe20007ffe0ff */
[C---:B-1----:R-:W-:Y:S01]  /*0fe0*/  FMUL R25, R4.reuse, R8 ;  /* 0x0000000804197220 */ /* 0x042fe20000400000 */
[C---:B------:R-:W-:Y:S01]  /*0ff0*/  FMUL R8, R4.reuse, R9 ;  /* 0x0000000904087220 */ /* 0x040fe20000400000 */
[C---:B------:R-:W-:Y:S01]  /*1000*/  FMUL R9, R4.reuse, R10 ;  /* 0x0000000a04097220 */ /* 0x040fe20000400000 */
[----:B------:R-:W-:Y:S01]  /*1010*/  FMUL R24, R4, R11 ;  /* 0x0000000b04187220 */ /* 0x000fe20000400000 */
[----:B--2---:R-:W-:Y:S01]  /*1020*/  FMUL R12, R12, R25 ;  /* 0x000000190c0c7220 */ /* 0x004fe20000400000 */
[----:B------:R-:W-:Y:S01]  /*1030*/  FMUL R13, R13, R8 ;  /* 0x000000080d0d7220 */ /* 0x000fe20000400000 */
[----:B------:R-:W-:Y:S01]  /*1040*/  IADD3 R8, P1, PT, R16, R20, RZ ;  /* 0x0000001410087210 */ /* 0x000fe20007f3e0ff */
[----:B------:R-:W-:Y:S01]  /*1050*/  FMUL R14, R14, R9 ;  /* 0x000000090e0e7220 */ /* 0x000fe20000400000 */
[----:B------:R-:W-:-:S02]  /*1060*/  FMUL R15, R15, R24 ;  /* 0x000000180f0f7220 */ /* 0x000fc40000400000 */
[----:B------:R-:W-:Y:S01]  /*1070*/  IADD3.X R9, PT, PT, R17, R21, RZ, P1, !PT ;  /* 0x0000001511097210 */ /* 0x000fe20000ffe4ff */
[----:B------:R-:W-:Y:S01]  /*1080*/  IMAD.WIDE.U32 R16, R3, 0x10, R16 ;  /* 0x0000001003107825 */ /* 0x000fe200078e0010 */
[----:B------:R-:W-:-:S03]  /*1090*/  ISETP.NE.AND P1, PT, R7, RZ, PT ;  /* 0x000000ff0700720c */ /* 0x000fc60003f25270 */
[----:B------:R0:W-:Y:S10]  /*10a0*/  STG.E.128 desc[UR6][R8.64], R12 ;  /* 0x0000000c08007986 */ /* 0x0001f4000c101d06 */
[----:B------:R-:W-:Y:S05]  /*10b0*/  @P1 BRA `(.L_x_15) ;  /* 0xfffffffc00ac1947 */ /* 0x000fea000383ffff */
.L_x_14:
[----:B--2---:R-:W-:Y:S05]  /*10c0*/  BSYNC.RECONVERGENT B1 ;  /* 0x0000000000017941 */ /* 0x004fea0003800200 */
.L_x_13:
[----:B------:R-:W-:Y:S05]  /*10d0*/  @!P0 BRA `(.L_x_12) ;  /* 0x00000004000c8947 */ /* 0x000fea0003800000 */
[----:B------:R-:W2:Y:S01]  /*10e0*/  LDC.64 R18, c[0x0][0x390] ;  /* 0x0000e400ff127b82 */ /* 0x000ea20000000a00 */
[C---:B------:R-:W-:Y:S01]  /*10f0*/  LEA R17, R3.reuse, R5, 0x1 ;  /* 0x0000000503117211 */ /* 0x040fe200078e08ff */
[----:B------:R-:W-:Y:S01]  /*1100*/  IMAD R16, R3, 0x3, R5 ;  /* 0x0000000303107824 */ /* 0x000fe200078e0205 */
[----:B------:R-:W-:-:S07]  /*1110*/  IADD3 R7, PT, PT, R5, R3, RZ ;  /* 0x0000000305077210 */ /* 0x000fce0007ffe0ff */
.L_x_16:
[----:B0-----:R-:W-:-:S04]  /*1120*/  IMAD.WIDE.U32 R8, R5, 0x10, R22 ;  /* 0x0000001005087825 */ /* 0x001fc800078e0016 */
[----:B--2---:R-:W-:Y:S02]  /*1130*/  IMAD.WIDE.U32 R12, R5, 0x10, R18 ;  /* 0x00000010050c7825 */ /* 0x004fe400078e0012 */
[----:B------:R-:W1:Y:S04]  /*1140*/  LDG.E.128 R8, desc[UR6][R8.64] ;  /* 0x0000000608087981 */ /* 0x000e68000c1e1d00 */
[----:B------:R-:W2:Y:S01]  /*1150*/  LDG.E.128 R12, desc[UR6][R12.64] ;  /* 0x000000060c0c7981 */ /* 0x000ea2000c1e1d00 */
[C---:B-1----:R-:W-:Y:S01]  /*1160*/  FMUL R27, R4.reuse, R10 ;  /* 0x0000000a041b7220 */ /* 0x042fe20000400000 */
[C---:B------:R-:W-:Y:S01]  /*1170*/  FMUL R10, R4.reuse, R11 ;  /* 0x0000000b040a7220 */ /* 0x040fe20000400000 */
[C---:B------:R-:W-:Y:S01]  /*1180*/  FMUL R25, R4.reuse, R8 ;  /* 0x0000000804197220 */ /* 0x040fe20000400000 */
[----:B------:R-:W-:Y:S01]  /*1190*/  FMUL R24, R4, R9 ;  /* 0x0000000904187220 */ /* 0x000fe20000400000 */
[----:B--2---:R-:W-:Y:S01]  /*11a0*/  FMUL R14, R14, R27 ;  /* 0x0000001b0e0e7220 */ /* 0x004fe20000400000 */
[----:B------:R-:W-:Y:S01]  /*11b0*/  FMUL R15, R15, R10 ;  /* 0x0000000a0f0f7220 */ /* 0x000fe20000400000 */
[----:B------:R-:W-:Y:S01]  /*11c0*/  FMUL R12, R12, R25 ;  /* 0x000000190c0c7220 */ /* 0x000fe20000400000 */
[----:B------:R-:W-:Y:S01]  /*11d0*/  FMUL R13, R13, R24 ;  /* 0x000000180d0d7220 */ /* 0x000fe20000400000 */
[----:B------:R-:W-:-:S04]  /*11e0*/  IMAD.WIDE.U32 R10, R5, 0x10, R20 ;  /* 0x00000010050a7825 */ /* 0x000fc800078e0014 */
[C---:B------:R-:W-:Y:S01]  /*11f0*/  IMAD.WIDE.U32 R8, R7.reuse, 0x10, R22 ;  /* 0x0000001007087825 */ /* 0x040fe200078e0016 */
[----:B------:R0:W-:Y:S03]  /*1200*/  STG.E.128 desc[UR6][R10.64], R12 ;  /* 0x0000000c0a007986 */ /* 0x0001e6000c101d06 */
[C---:B0-----:R-:W-:Y:S02]  /*1210*/  IMAD.WIDE.U32 R12, R7.reuse, 0x10, R18 ;  /* 0x00000010070c7825 */ /* 0x041fe400078e0012 */
[----:B------:R-:W2:Y:S04]  /*1220*/  LDG.E.128 R8, desc[UR6][R8.64] ;  /* 0x0000000608087981 */ /* 0x000ea8000c1e1d00 */
[----:B------:R-:W3:Y:S01]  /*1230*/  LDG.E.128 R12, desc[UR6][R12.64] ;  /* 0x000000060c0c7981 */ /* 0x000ee2000c1e1d00 */
[C---:B--2---:R-:W-:Y:S01]  /*1240*/  FMUL R25, R4.reuse, R8 ;  /* 0x0000000804197220 */ /* 0x044fe20000400000 */
[C---:B------:R-:W-:Y:S01]  /*1250*/  FMUL R24, R4.reuse, R9 ;  /* 0x0000000904187220 */ /* 0x040fe20000400000 */
[C---:B------:R-:W-:Y:S01]  /*1260*/  FMUL R27, R4.reuse, R10 ;  /* 0x0000000a041b7220 */ /* 0x040fe20000400000 */
[----:B------:R-:W-:Y:S01]  /*1270*/  FMUL R26, R4, R11 ;  /* 0x0000000b041a7220 */ /* 0x000fe20000400000 */
[----:B------:R-:W-:-:S04]  /*1280*/  IMAD.WIDE.U32 R10, R7, 0x10, R20 ;  /* 0x00000010070a7825 */ /* 0x000fc800078e0014 */
[----:B---3--:R-:W-:Y:S01]  /*1290*/  FMUL R12, R12, R25 ;  /* 0x000000190c0c7220 */ /* 0x008fe20000400000 */
[----:B------:R-:W-:Y:S01]  /*12a0*/  FMUL R13, R13, R24 ;  /* 0x000000180d0d7220 */ /* 0x000fe20000400000 */
[----:B------:R-:W-:Y:S01]  /*12b0*/  FMUL R14, R14, R27 ;  /* 0x0000001b0e0e7220 */ /* 0x000fe20000400000 */
[----:B------:R-:W-:Y:S01]  /*12c0*/  FMUL R15, R15, R26 ;  /* 0x0000001a0f0f7220 */ /* 0x000fe20000400000 */
[----:B------:R-:W-:-:S04]  /*12d0*/  IMAD.WIDE.U32 R8, R17, 0x10, R22 ;  /* 0x0000001011087825 */ /* 0x000fc800078e0016 */
[----:B------:R0:W-:Y:S02]  /*12e0*/  STG.E.128 desc[UR6][R10.64], R12 ;  /* 0x0000000c0a007986 */ /* 0x0001e4000c101d06 */
        /* <DEDUP_REMOVED lines=14> */
[----:B0-----:R-:W-:Y:S02]  /*13d0*/  IMAD.WIDE.U32 R12, R16, 0x10, R18 ;  /* 0x00000010100c7825 */ /* 0x001fe400078e0012 */
[----:B------:R-:W2:Y:S04]  /*13e0*/  LDG.E.128 R8, desc[UR6][R8.64] ;  /* 0x0000000608087981 */ /* 0x000ea8000c1e1d00 */
[----:B------:R-:W3:Y:S01]  /*13f0*/  LDG.E.128 R12, desc[UR6][R12.64] ;  /* 0x000000060c0c7981 */ /* 0x000ee2000c1e1d00 */
[C---:B------:R-:W-:Y:S02]  /*1400*/  LEA R17, R3.reuse, R17, 0x2 ;  /* 0x0000001103117211 */ /* 0x040fe400078e10ff */
[----:B------:R-:W-:Y:S01]  /*1410*/  LEA R7, R3, R7, 0x2 ;  /* 0x0000000703077211 */ /* 0x000fe200078e10ff */
        /* <DEDUP_REMOVED lines=9> */
[C-C-:B------:R-:W-:Y:S02]  /*14b0*/  IADD3 R10, PT, PT, R3.reuse, R5, R3.reuse ;  /* 0x00000005030a7210 */ /* 0x140fe40007ffe003 */
[C---:B------:R-:W-:Y:S02]  /*14c0*/  LEA R16, R3.reuse, R16, 0x2 ;  /* 0x0000001003107211 */ /* 0x040fe400078e10ff */
[----:B------:R3:W-:Y:S01]  /*14d0*/  STG.E.128 desc[UR6][R8.64], R12 ;  /* 0x0000000c08007986 */ /* 0x0007e2000c101d06 */
[----:B------:R-:W-:-:S04]  /*14e0*/  IADD3 R5, PT, PT, R3, R10, R3 ;  /* 0x0000000a03057210 */ /* 0x000fc80007ffe003 */
[----:B------:R-:W-:-:S13]  /*14f0*/  ISETP.GE.AND P0, PT, R5, R6, PT ;  /* 0x000000060500720c */ /* 0x000fda0003f06270 */
[----:B---3--:R-:W-:Y:S05]  /*1500*/  @!P0 BRA `(.L_x_16) ;  /* 0xfffffffc00048947 */ /* 0x008fea000383ffff */
.L_x_12:
[----:B--2---:R-:W-:Y:S05]  /*1510*/  BSYNC.RECONVERGENT B0 ;  /* 0x0000000000007941 */ /* 0x004fea0003800200 */
.L_x_11:
[----:B0-----:R-:W0:Y:S01]  /*1520*/  LDC.64 R12, c[0x0][0x390] ;  /* 0x0000e400ff0c7b82 */ /* 0x001e220000000a00 */
[----:B------:R-:W-:-:S13]  /*1530*/  ISETP.GE.AND P0, PT, R2, R0, PT ;  /* 0x000000000200720c */ /* 0x000fda0003f06270 */
[----:B------:R-:W-:Y:S05]  /*1540*/  @P0 EXIT ;  /* 0x000000000000094d */ /* 0x000fea0003800000 */
.L_x_17:
[----:B------:R-:W-:-:S04]  /*1550*/  IMAD.WIDE R6, R2, 0x4, R22 ;  /* 0x0000000402067825 */ /* 0x000fc800078e0216 */
[C---:B0-----:R-:W-:Y:S02]  /*1560*/  IMAD.WIDE R8, R2.reuse, 0x4, R12 ;  /* 0x0000000402087825 */ /* 0x041fe400078e020c */
[----:B------:R-:W1:Y:S04]  /*1570*/  LDG.E R7, desc[UR6][R6.64] ;  /* 0x0000000606077981 */ /* 0x000e68000c1e1900 */
[----:B--2---:R-:W2:Y:S01]  /*1580*/  LDG.E R8, desc[UR6][R8.64] ;  /* 0x0000000608087981 */ /* 0x004ea2000c1e1900 */
[----:B------:R-:W-:Y:S01]  /*1590*/  IMAD.WIDE R10, R2, 0x4, R20 ;  /* 0x00000004020a7825 */ /* 0x000fe200078e0214 */
[----:B------:R-:W-:-:S04]  /*15a0*/  IADD3 R2, PT, PT, R3, R2, RZ ;  /* 0x0000000203027210 */ /* 0x000fc80007ffe0ff */
[----:B------:R-:W-:Y:S01]  /*15b0*/  ISETP.GE.AND P0, PT, R2, R0, PT ;  /* 0x000000000200720c */ /* 0x000fe20003f06270 */
[----:B-1----:R-:W-:-:S04]  /*15c0*/  FMUL R5, R4, R7 ;  /* 0x0000000704057220 */ /* 0x002fc80000400000 */
[----:B--2---:R-:W-:-:S05]  /*15d0*/  FMUL R5, R8, R5 ;  /* 0x0000000508057220 */ /* 0x004fca0000400000 */
[----:B------:R2:W-:Y:S03]  /*15e0*/  STG.E desc[UR6][R10.64], R5 ;  /* 0x000000050a007986 */ /* 0x0005e6000c101906 */
[----:B------:R-:W-:Y:S05]  /*15f0*/  @!P0 BRA `(.L_x_17) ;  /* 0xfffffffc00d48947 */ /* 0x000fea000383ffff */
[----:B------:R-:W-:Y:S05]  /*1600*/  EXIT ;  /* 0x000000000000794d */ /* 0x000fea0003800000 */
.L_x_10:
[----:B------:R-:W-:Y:S01]  /*1610*/  HFMA2 R13, -RZ, RZ, 0, 9.5367431640625e-07 ;  /* 0x00000010ff0d7431 */ /* 0x000fe200000001ff */
[----:B------:R-:W-:Y:S02]  /*1620*/  MOV R15, 0x1f ;  /* 0x0000001f000f7802 */ /* 0x000fe40000000f00 */
[----:B------:R-:W-:-:S07]  /*1630*/  MOV R12, 0xffffffff ;  /* 0xffffffff000c7802 */ /* 0x000fce0000000f00 */
[----:B-1----:R-:W-:Y:S05]  /*1640*/  WARPSYNC.COLLECTIVE R12, `(.L_x_18) ;  /* 0x000000000c087348 */ /* 0x002fea0003c00000 */
[----:B-1----:R0:W1:Y:S02]  /*1650*/  SHFL.DOWN P0, R11, R4, R13, R15 ;  /* 0x0800000d040b7389 */ /* 0x002064000000000f */
[----:B01----:R-:W-:Y:S05]  /*1660*/  ENDCOLLECTIVE ;  /* 0x000000000000791b */ /* 0x003fea0003800000 */
.L_x_18:
[----:B------:R-:W-:Y:S01]  /*1670*/  HFMA2 R13, -RZ, RZ, 0, 4.76837158203125e-07 ;  /* 0x00000008ff0d7431 */ /* 0x000fe200000001ff */
[----:B------:R-:W-:-:S05]  /*1680*/  MOV R7, R11 ;  /* 0x0000000b00077202 */ /* 0x000fca0000000f00 */
[----:B------:R-:W-:-:S05]  /*1690*/  FADD R7, R7, R4 ;  /* 0x0000000407077221 */ /* 0x000fca0000000000 */
[----:B------:R-:W-:-:S07]  /*16a0*/  MOV R4, R7 ;  /* 0x0000000700047202 */ /* 0x000fce0000000f00 */
[----:B------:R-:W-:Y:S05]  /*16b0*/  WARPSYNC.COLLECTIVE R12, `(.L_x_19) ;  /* 0x000000000c087348 */ /* 0x000fea0003c00000 */
[----:B------:R0:W1:Y:S02]  /*16c0*/  SHFL.DOWN P0, R11, R4, R13, R15 ;  /* 0x0800000d040b7389 */ /* 0x000064000000000f */
[----:B01----:R-:W-:Y:S05]  /*16d0*/  ENDCOLLECTIVE ;  /* 0x000000000000791b */ /* 0x003fea0003800000 */
.L_x_19:
[----:B------:R-:W-:Y:S01]  /*16e0*/  HFMA2 R13, -RZ, RZ, 0, 2.384185791015625e-07 ;  /* 0x00000004ff0d7431 */ /* 0x000fe200000001ff */
[----:B------:R-:W-:-:S05]  /*16f0*/  MOV R8, R11 ;  /* 0x0000000b00087202 */ /* 0x000fca0000000f00 */
[----:B------:R-:W-:-:S05]  /*1700*/  FADD R8, R7, R8 ;  /* 0x0000000807087221 */ /* 0x000fca0000000000 */
[----:B------:R-:W-:-:S07]  /*1710*/  MOV R4, R8 ;  /* 0x0000000800047202 */ /* 0x000fce0000000f00 */
[----:B------:R-:W-:Y:S05]  /*1720*/  WARPSYNC.COLLECTIVE R12, `(.L_x_20) ;  /* 0x000000000c087348 */ /* 0x000fea0003c00000 */
[----:B------:R0:W1:Y:S02]  /*1730*/  SHFL.DOWN P0, R11, R4, R13, R15 ;  /* 0x0800000d040b7389 */ /* 0x000064000000000f */
[----:B01----:R-:W-:Y:S05]  /*1740*/  ENDCOLLECTIVE ;  /* 0x000000000000791b */ /* 0x003fea0003800000 */
.L_x_20:
[----:B------:R-:W-:Y:S01]  /*1750*/  HFMA2 R13, -RZ, RZ, 0, 1.1920928955078125e-07 ;  /* 0x00000002ff0d7431 */ /* 0x000fe200000001ff */
[----:B------:R-:W-:-:S05]  /*1760*/  MOV R9, R11 ;  /* 0x0000000b00097202 */ /* 0x000fca0000000f00 */
[----:B------:R-:W-:-:S05]  /*1770*/  FADD R9, R8, R9 ;  /* 0x0000000908097221 */ /* 0x000fca0000000000 */
[----:B------:R-:W-:-:S07]  /*1780*/  MOV R4, R9 ;  /* 0x0000000900047202 */ /* 0x000fce0000000f00 */
[----:B------:R-:W-:Y:S05]  /*1790*/  WARPSYNC.COLLECTIVE R12, `(.L_x_21) ;  /* 0x000000000c087348 */ /* 0x000fea0003c00000 */
[----:B------:R0:W1:Y:S02]  /*17a0*/  SHFL.DOWN P0, R11, R4, R13, R15 ;  /* 0x0800000d040b7389 */ /* 0x000064000000000f */
[----:B01----:R-:W-:Y:S05]  /*17b0*/  ENDCOLLECTIVE ;  /* 0x000000000000791b */ /* 0x003fea0003800000 */
.L_x_21:
[----:B------:R-:W-:Y:S01]  /*17c0*/  HFMA2 R13, -RZ, RZ, 0, 5.9604644775390625e-08 ;  /* 0x00000001ff0d7431 */ /* 0x000fe200000001ff */
[----:B------:R-:W-:-:S05]  /*17d0*/  MOV R10, R11 ;  /* 0x0000000b000a7202 */ /* 0x000fca0000000f00 */
[----:B------:R-:W-:-:S05]  /*17e0*/  FADD R10, R9, R10 ;  /* 0x0000000a090a7221 */ /* 0x000fca0000000000 */
[----:B------:R-:W-:-:S07]  /*17f0*/  MOV R4, R10 ;  /* 0x0000000a00047202 */ /* 0x000fce0000000f00 */
[----:B------:R-:W-:Y:S05]  /*1800*/  WARPSYNC.COLLECTIVE R12, `(.L_x_22) ;  /* 0x000000000c087348 */ /* 0x000fea0003c00000 */
[----:B------:R0:W1:Y:S02]  /*1810*/  SHFL.DOWN P0, R11, R4, R13, R15 ;  /* 0x0800000d040b7389 */ /* 0x000064000000000f */
[----:B01----:R-:W-:Y:S05]  /*1820*/  ENDCOLLECTIVE ;  /* 0x000000000000791b */ /* 0x003fea0003800000 */
.L_x_22:
[----:B------:R-:W-:Y:S05]  /*1830*/  BRA `(.L_x_23) ;  /* 0xfffffff000cc7947 */ /* 0x000fea000383ffff */
.L_x_24:
[----:B------:R-:W-:-:S00]  /*1840*/  BRA `(.L_x_24) ;  /* 0xfffffffc00fc7947 */ /* 0x000fc0000383ffff */
[----:B------:R-:W-:-:S00]  /*1850*/  NOP ;  /* 0x0000000000007918 */ /* 0x000fc00000000000 */
        /* <DEDUP_REMOVED lines=10> */
.L_x_25:


//--------------------- .nv.shared._Z19rmsnorm_fp32_kernelPfPKfS1_if --------------------------
	.section	.nv.shared._Z19rmsnorm_fp32_kernelPfPKfS1_if,"aw",@nobits
	.sectionflags	@""
	.align	4
.nv.shared._Z19rmsnorm_fp32_kernelPfPKfS1_if:
	.zero		1156


//--------------------- .nv.shared.reserved.0     --------------------------
	.section	.nv.shared.reserved.0,"aw",@nobits
	.weak		__nv_reservedSMEM_offset_0_alias
	.size		__nv_reservedSMEM_offset_0_alias, 0, 64
	.other		__nv_reservedSMEM_offset_0_alias,@"STO_CUDA_RESERVED_SHARED STV_DEFAULT"
__nv_reservedSMEM_offset_0_alias:
	.zero		0
	.zero		64


//--------------------- .nv.constant0._Z19rmsnorm_fp32_kernelPfPKfS1_if --------------------------
	.section	.nv.constant0._Z19rmsnorm_fp32_kernelPfPKfS1_if,"a",@progbits
	.sectionflags	@""
	.align	4
.nv.constant0._Z19rmsnorm_fp32_kernelPfPKfS1_if:
	.zero		928


//--------------------- SYMBOLS --------------------------

	.type		.nv.reservedSmem.offset0,@object
	.size		.nv.reservedSmem.offset0,0x4
	.type		.nv.reservedSmem.cap,@object
	.size		.nv.reservedSmem.cap,0x4
